//
// Generated by NVIDIA NVVM Compiler
//
// Compiler Build ID: CL-36424714
// Cuda compilation tools, release 13.0, V13.0.88
// Based on NVVM 20.0.0
//

.version 9.0
.target sm_100
.address_size 64

	// .globl	_Z15assign_clustersPfS_

.visible .entry _Z15assign_clustersPfS_(
	.param .u64 .ptr .align 1 _Z15assign_clustersPfS__param_0,
	.param .u64 .ptr .align 1 _Z15assign_clustersPfS__param_1
)
{
	.reg .pred 	%p<12>;
	.reg .b32 	%r<26>;
	.reg .b32 	%f<96>;
	.reg .b64 	%rd<56>;

	ld.param.u64 	%rd1, [_Z15assign_clustersPfS__param_0];
	ld.param.u64 	%rd2, [_Z15assign_clustersPfS__param_1];
	mov.u32 	%r2, %tid.x;
	mov.u32 	%r3, %ctaid.x;
	mov.u32 	%r4, %ntid.x;
	mad.lo.s32 	%r1, %r3, %r4, %r2;
	setp.gt.u32 	%p1, %r1, 9999;
	@%p1 bra 	$L__BB0_2;
	cvta.to.global.u64 	%rd3, %rd1;
	cvta.to.global.u64 	%rd4, %rd2;
	mul.lo.s32 	%r5, %r1, 12;
	cvt.u64.u32 	%rd5, %r5;
	add.s64 	%rd6, %rd3, %rd5;
	ld.global.f32 	%f1, [%rd6+4];
	ld.global.f32 	%f2, [%rd6];
	ld.global.f32 	%f3, [%rd4];
	cvt.rzi.s32.f32 	%r6, %f3;
	mul.lo.s32 	%r7, %r6, 3;
	mul.wide.s32 	%rd7, %r7, 4;
	add.s64 	%rd8, %rd3, %rd7;
	ld.global.f32 	%f4, [%rd8];
	ld.global.f32 	%f5, [%rd8+4];
	sub.f32 	%f6, %f2, %f4;
	sub.f32 	%f7, %f1, %f5;
	mul.f32 	%f8, %f7, %f7;
	fma.rn.f32 	%f9, %f6, %f6, %f8;
	sqrt.rn.f32 	%f10, %f9;
	setp.lt.f32 	%p2, %f10, 0f5F000000;
	cvt.rzi.s64.f32 	%rd9, %f10;
	selp.b64 	%rd10, %rd9, 9223372036854775807, %p2;
	ld.global.f32 	%f11, [%rd4+16];
	cvt.rzi.s32.f32 	%r8, %f11;
	mul.lo.s32 	%r9, %r8, 3;
	mul.wide.s32 	%rd11, %r9, 4;
	add.s64 	%rd12, %rd3, %rd11;
	ld.global.f32 	%f12, [%rd12];
	ld.global.f32 	%f13, [%rd12+4];
	sub.f32 	%f14, %f2, %f12;
	sub.f32 	%f15, %f1, %f13;
	mul.f32 	%f16, %f15, %f15;
	fma.rn.f32 	%f17, %f14, %f14, %f16;
	sqrt.rn.f32 	%f18, %f17;
	cvt.rn.f32.s64 	%f19, %rd10;
	setp.lt.f32 	%p3, %f18, %f19;
	cvt.rzi.s64.f32 	%rd13, %f18;
	selp.u64 	%rd14, 1, 0, %p3;
	selp.b64 	%rd15, %rd13, %rd10, %p3;
	ld.global.f32 	%f20, [%rd4+32];
	cvt.rzi.s32.f32 	%r10, %f20;
	mul.lo.s32 	%r11, %r10, 3;
	mul.wide.s32 	%rd16, %r11, 4;
	add.s64 	%rd17, %rd3, %rd16;
	ld.global.f32 	%f21, [%rd17];
	ld.global.f32 	%f22, [%rd17+4];
	sub.f32 	%f23, %f2, %f21;
	sub.f32 	%f24, %f1, %f22;
	mul.f32 	%f25, %f24, %f24;
	fma.rn.f32 	%f26, %f23, %f23, %f25;
	sqrt.rn.f32 	%f27, %f26;
	cvt.rn.f32.s64 	%f28, %rd15;
	setp.lt.f32 	%p4, %f27, %f28;
	cvt.rzi.s64.f32 	%rd18, %f27;
	selp.b64 	%rd19, 2, %rd14, %p4;
	selp.b64 	%rd20, %rd18, %rd15, %p4;
	ld.global.f32 	%f29, [%rd4+48];
	cvt.rzi.s32.f32 	%r12, %f29;
	mul.lo.s32 	%r13, %r12, 3;
	mul.wide.s32 	%rd21, %r13, 4;
	add.s64 	%rd22, %rd3, %rd21;
	ld.global.f32 	%f30, [%rd22];
	ld.global.f32 	%f31, [%rd22+4];
	sub.f32 	%f32, %f2, %f30;
	sub.f32 	%f33, %f1, %f31;
	mul.f32 	%f34, %f33, %f33;
	fma.rn.f32 	%f35, %f32, %f32, %f34;
	sqrt.rn.f32 	%f36, %f35;
	cvt.rn.f32.s64 	%f37, %rd20;
	setp.lt.f32 	%p5, %f36, %f37;
	cvt.rzi.s64.f32 	%rd23, %f36;
	selp.b64 	%rd24, 3, %rd19, %p5;
	selp.b64 	%rd25, %rd23, %rd20, %p5;
	ld.global.f32 	%f38, [%rd4+64];
	cvt.rzi.s32.f32 	%r14, %f38;
	mul.lo.s32 	%r15, %r14, 3;
	mul.wide.s32 	%rd26, %r15, 4;
	add.s64 	%rd27, %rd3, %rd26;
	ld.global.f32 	%f39, [%rd27];
	ld.global.f32 	%f40, [%rd27+4];
	sub.f32 	%f41, %f2, %f39;
	sub.f32 	%f42, %f1, %f40;
	mul.f32 	%f43, %f42, %f42;
	fma.rn.f32 	%f44, %f41, %f41, %f43;
	sqrt.rn.f32 	%f45, %f44;
	cvt.rn.f32.s64 	%f46, %rd25;
	setp.lt.f32 	%p6, %f45, %f46;
	cvt.rzi.s64.f32 	%rd28, %f45;
	selp.b64 	%rd29, 4, %rd24, %p6;
	selp.b64 	%rd30, %rd28, %rd25, %p6;
	ld.global.f32 	%f47, [%rd4+80];
	cvt.rzi.s32.f32 	%r16, %f47;
	mul.lo.s32 	%r17, %r16, 3;
	mul.wide.s32 	%rd31, %r17, 4;
	add.s64 	%rd32, %rd3, %rd31;
	ld.global.f32 	%f48, [%rd32];
	ld.global.f32 	%f49, [%rd32+4];
	sub.f32 	%f50, %f2, %f48;
	sub.f32 	%f51, %f1, %f49;
	mul.f32 	%f52, %f51, %f51;
	fma.rn.f32 	%f53, %f50, %f50, %f52;
	sqrt.rn.f32 	%f54, %f53;
	cvt.rn.f32.s64 	%f55, %rd30;
	setp.lt.f32 	%p7, %f54, %f55;
	cvt.rzi.s64.f32 	%rd33, %f54;
	selp.b64 	%rd34, 5, %rd29, %p7;
	selp.b64 	%rd35, %rd33, %rd30, %p7;
	ld.global.f32 	%f56, [%rd4+96];
	cvt.rzi.s32.f32 	%r18, %f56;
	mul.lo.s32 	%r19, %r18, 3;
	mul.wide.s32 	%rd36, %r19, 4;
	add.s64 	%rd37, %rd3, %rd36;
	ld.global.f32 	%f57, [%rd37];
	ld.global.f32 	%f58, [%rd37+4];
	sub.f32 	%f59, %f2, %f57;
	sub.f32 	%f60, %f1, %f58;
	mul.f32 	%f61, %f60, %f60;
	fma.rn.f32 	%f62, %f59, %f59, %f61;
	sqrt.rn.f32 	%f63, %f62;
	cvt.rn.f32.s64 	%f64, %rd35;
	setp.lt.f32 	%p8, %f63, %f64;
	cvt.rzi.s64.f32 	%rd38, %f63;
	selp.b64 	%rd39, 6, %rd34, %p8;
	selp.b64 	%rd40, %rd38, %rd35, %p8;
	ld.global.f32 	%f65, [%rd4+112];
	cvt.rzi.s32.f32 	%r20, %f65;
	mul.lo.s32 	%r21, %r20, 3;
	mul.wide.s32 	%rd41, %r21, 4;
	add.s64 	%rd42, %rd3, %rd41;
	ld.global.f32 	%f66, [%rd42];
	ld.global.f32 	%f67, [%rd42+4];
	sub.f32 	%f68, %f2, %f66;
	sub.f32 	%f69, %f1, %f67;
	mul.f32 	%f70, %f69, %f69;
	fma.rn.f32 	%f71, %f68, %f68, %f70;
	sqrt.rn.f32 	%f72, %f71;
	cvt.rn.f32.s64 	%f73, %rd40;
	setp.lt.f32 	%p9, %f72, %f73;
	cvt.rzi.s64.f32 	%rd43, %f72;
	selp.b64 	%rd44, 7, %rd39, %p9;
	selp.b64 	%rd45, %rd43, %rd40, %p9;
	ld.global.f32 	%f74, [%rd4+128];
	cvt.rzi.s32.f32 	%r22, %f74;
	mul.lo.s32 	%r23, %r22, 3;
	mul.wide.s32 	%rd46, %r23, 4;
	add.s64 	%rd47, %rd3, %rd46;
	ld.global.f32 	%f75, [%rd47];
	ld.global.f32 	%f76, [%rd47+4];
	sub.f32 	%f77, %f2, %f75;
	sub.f32 	%f78, %f1, %f76;
	mul.f32 	%f79, %f78, %f78;
	fma.rn.f32 	%f80, %f77, %f77, %f79;
	sqrt.rn.f32 	%f81, %f80;
	cvt.rn.f32.s64 	%f82, %rd45;
	setp.lt.f32 	%p10, %f81, %f82;
	cvt.rzi.s64.f32 	%rd48, %f81;
	selp.b64 	%rd49, 8, %rd44, %p10;
	selp.b64 	%rd50, %rd48, %rd45, %p10;
	ld.global.f32 	%f83, [%rd4+144];
	cvt.rzi.s32.f32 	%r24, %f83;
	mul.lo.s32 	%r25, %r24, 3;
	mul.wide.s32 	%rd51, %r25, 4;
	add.s64 	%rd52, %rd3, %rd51;
	ld.global.f32 	%f84, [%rd52];
	ld.global.f32 	%f85, [%rd52+4];
	sub.f32 	%f86, %f2, %f84;
	sub.f32 	%f87, %f1, %f85;
	mul.f32 	%f88, %f87, %f87;
	fma.rn.f32 	%f89, %f86, %f86, %f88;
	sqrt.rn.f32 	%f90, %f89;
	cvt.rn.f32.s64 	%f91, %rd50;
	setp.lt.f32 	%p11, %f90, %f91;
	selp.b64 	%rd53, 9, %rd49, %p11;
	cvt.rn.f32.u64 	%f92, %rd53;
	st.global.f32 	[%rd6+8], %f92;
	shl.b64 	%rd54, %rd53, 4;
	add.s64 	%rd55, %rd4, %rd54;
	atom.global.add.f32 	%f93, [%rd55+4], %f2;
	atom.global.add.f32 	%f94, [%rd55+8], %f1;
	atom.global.add.f32 	%f95, [%rd55+12], 0f3F800000;
$L__BB0_2:
	ret;

}
	// .globl	_Z29cluster_recomputecenters_cudaPfS_
.visible .entry _Z29cluster_recomputecenters_cudaPfS_(
	.param .u64 .ptr .align 1 _Z29cluster_recomputecenters_cudaPfS__param_0,
	.param .u64 .ptr .align 1 _Z29cluster_recomputecenters_cudaPfS__param_1
)
{
	.reg .pred 	%p<3>;
	.reg .b32 	%r<5>;
	.reg .b32 	%f<13>;
	.reg .b64 	%rd<9>;
	.reg .b64 	%fd<3>;

	ld.param.u64 	%rd2, [_Z29cluster_recomputecenters_cudaPfS__param_0];
	ld.param.u64 	%rd3, [_Z29cluster_recomputecenters_cudaPfS__param_1];
	cvta.to.global.u64 	%rd4, %rd2;
	cvta.to.global.u64 	%rd5, %rd3;
	mov.u32 	%r1, %tid.x;
	mov.u32 	%r2, %ctaid.x;
	mov.u32 	%r3, %ntid.x;
	mad.lo.s32 	%r4, %r2, %r3, %r1;
	mul.wide.u32 	%rd6, %r4, 16;
	add.s64 	%rd7, %rd5, %rd6;
	ld.global.f32 	%f3, [%rd7+4];
	ld.global.f32 	%f4, [%rd7+8];
	ld.global.f32 	%f5, [%rd7+12];
	div.rn.f32 	%f1, %f3, %f5;
	div.rn.f32 	%f2, %f4, %f5;
	ld.global.f32 	%f6, [%rd7];
	cvt.rzi.s64.f32 	%rd8, %f6;
	mad.lo.s64 	%rd1, %rd8, 12, %rd4;
	ld.global.f32 	%f7, [%rd1];
	sub.f32 	%f8, %f7, %f1;
	abs.f32 	%f9, %f8;
	cvt.f64.f32 	%fd1, %f9;
	setp.geu.f64 	%p1, %fd1, 0d3F50624DD2F1A9FC;
	@%p1 bra 	$L__BB1_2;
	ld.global.f32 	%f10, [%rd1+4];
	sub.f32 	%f11, %f10, %f2;
	abs.f32 	%f12, %f11;
	cvt.f64.f32 	%fd2, %f12;
	setp.lt.f64 	%p2, %fd2, 0d3F50624DD2F1A9FC;
	@%p2 bra 	$L__BB1_3;
$L__BB1_2:
	st.global.f32 	[%rd1], %f1;
	st.global.f32 	[%rd1+4], %f2;
$L__BB1_3:
	ret;

}
	// .globl	_Z26cuda_remove_points_clusterPf
.visible .entry _Z26cuda_remove_points_clusterPf(
	.param .u64 .ptr .align 1 _Z26cuda_remove_points_clusterPf_param_0
)
{
	.reg .b32 	%r<6>;
	.reg .b64 	%rd<5>;

	ld.param.u64 	%rd1, [_Z26cuda_remove_points_clusterPf_param_0];
	cvta.to.global.u64 	%rd2, %rd1;
	mov.u32 	%r1, %tid.x;
	mov.u32 	%r2, %ctaid.x;
	mov.u32 	%r3, %ntid.x;
	mad.lo.s32 	%r4, %r2, %r3, %r1;
	mul.wide.u32 	%rd3, %r4, 16;
	add.s64 	%rd4, %rd2, %rd3;
	mov.b32 	%r5, 0;
	st.global.u32 	[%rd4+4], %r5;
	st.global.u32 	[%rd4+8], %r5;
	st.global.u32 	[%rd4+12], %r5;
	ret;

}


// ===== COMPILED SASS (sm_100) =====

	.target	sm_100

	.elftype	@"ET_EXEC"


//--------------------- .note.nv.tkinfo           --------------------------
	.section	.note.nv.tkinfo,"",@"SHT_NOTE"
	.sectionflags	@"SHF_NOTE_NV_TKINFO"
	.tkinfo
        /*0018*/ 	.word	0x00000002
        /*0030*/ 	.string	""
        /*0030*/ 	.string	"ptxas"
        /*0030*/ 	.string	"Cuda compilation tools, release 13.0, V13.0.88"
        /*0030*/ 	.string	"Build cuda_13.0.r13.0/compiler.36424714_0"
        /*0030*/ 	.string	"-arch sm_100 -m 64 "



//--------------------- .note.nv.cuinfo           --------------------------
	.section	.note.nv.cuinfo,"",@"SHT_NOTE"
	.sectionflags	@"SHF_NOTE_NV_CUINFO"
        /*0018*/ 	.short	0x0002
        /*001a*/ 	.short	0x0064
        /*001c*/ 	.short	0x0082
	.zero		2


//--------------------- .nv.info                  --------------------------
	.section	.nv.info,"",@"SHT_CUDA_INFO"
	.align	4


	//----- nvinfo : EIATTR_REGCOUNT
	.align		4
        /*0000*/ 	.byte	0x04, 0x2f
        /*0002*/ 	.short	(.L_1 - .L_0)
	.align		4
.L_0:
        /*0004*/ 	.word	index@(_Z15assign_clustersPfS_)
        /*0008*/ 	.word	0x00000014


	//----- nvinfo : EIATTR_FRAME_SIZE
	.align		4
.L_1:
        /*000c*/ 	.byte	0x04, 0x11
        /*000e*/ 	.short	(.L_3 - .L_2)
	.align		4
.L_2:
        /*0010*/ 	.word	index@($__internal_1_$__cuda_sm20_sqrt_rn_f32_slowpath)
        /*0014*/ 	.word	0x00000000


	//----- nvinfo : EIATTR_FRAME_SIZE
	.align		4
.L_3:
        /*0018*/ 	.byte	0x04, 0x11
        /*001a*/ 	.short	(.L_5 - .L_4)
	.align		4
.L_4:
        /*001c*/ 	.word	index@(_Z15assign_clustersPfS_)
        /*0020*/ 	.word	0x00000000


	//----- nvinfo : EIATTR_REGCOUNT
	.align		4
.L_5:
        /*0024*/ 	.byte	0x04, 0x2f
        /*0026*/ 	.short	(.L_7 - .L_6)
	.align		4
.L_6:
        /*0028*/ 	.word	index@(_Z29cluster_recomputecenters_cudaPfS_)
        /*002c*/ 	.word	0x00000013


	//----- nvinfo : EIATTR_FRAME_SIZE
	.align		4
.L_7:
        /*0030*/ 	.byte	0x04, 0x11
        /*0032*/ 	.short	(.L_9 - .L_8)
	.align		4
.L_8:
        /*0034*/ 	.word	index@($__internal_0_$__cuda_sm3x_div_rn_noftz_f32_slowpath)
        /*0038*/ 	.word	0x00000000


	//----- nvinfo : EIATTR_FRAME_SIZE
	.align		4
.L_9:
        /*003c*/ 	.byte	0x04, 0x11
        /*003e*/ 	.short	(.L_11 - .L_10)
	.align		4
.L_10:
        /*0040*/ 	.word	index@(_Z29cluster_recomputecenters_cudaPfS_)
        /*0044*/ 	.word	0x00000000


	//----- nvinfo : EIATTR_REGCOUNT
	.align		4
.L_11:
        /*0048*/ 	.byte	0x04, 0x2f
        /*004a*/ 	.short	(.L_13 - .L_12)
	.align		4
.L_12:
        /*004c*/ 	.word	index@(_Z26cuda_remove_points_clusterPf)
        /*0050*/ 	.word	0x00000008


	//----- nvinfo : EIATTR_FRAME_SIZE
	.align		4
.L_13:
        /*0054*/ 	.byte	0x04, 0x11
        /*0056*/ 	.short	(.L_15 - .L_14)
	.align		4
.L_14:
        /*0058*/ 	.word	index@(_Z26cuda_remove_points_clusterPf)
        /*005c*/ 	.word	0x00000000


	//----- nvinfo : EIATTR_MIN_STACK_SIZE
	.align		4
.L_15:
        /*0060*/ 	.byte	0x04, 0x12
        /*0062*/ 	.short	(.L_17 - .L_16)
	.align		4
.L_16:
        /*0064*/ 	.word	index@(_Z26cuda_remove_points_clusterPf)
        /*0068*/ 	.word	0x00000000


	//----- nvinfo : EIATTR_MIN_STACK_SIZE
	.align		4
.L_17:
        /*006c*/ 	.byte	0x04, 0x12
        /*006e*/ 	.short	(.L_19 - .L_18)
	.align		4
.L_18:
        /*0070*/ 	.word	index@(_Z29cluster_recomputecenters_cudaPfS_)
        /*0074*/ 	.word	0x00000000


	//----- nvinfo : EIATTR_MIN_STACK_SIZE
	.align		4
.L_19:
        /*0078*/ 	.byte	0x04, 0x12
        /*007a*/ 	.short	(.L_21 - .L_20)
	.align		4
.L_20:
        /*007c*/ 	.word	index@(_Z15assign_clustersPfS_)
        /*0080*/ 	.word	0x00000000
.L_21:


//--------------------- .nv.compat                --------------------------
	.section	.nv.compat,"",@"SHT_CUDA_COMPAT_INFO"
	.align	4
        /*0000*/ 	.byte	0x02, 0x09, 0x00, 0x00, 0x02, 0x02, 0x01, 0x00, 0x02, 0x05, 0x05, 0x00, 0x03, 0x07, 0x01, 0x01
        /*0010*/ 	.byte	0x02, 0x03, 0x00, 0x00, 0x02, 0x06, 0x01, 0x00, 0x04, 0x0b, 0x08, 0x00, 0x01, 0x00, 0x00, 0x00
        /*0020*/ 	.byte	0x00, 0x00, 0x00, 0x00


//--------------------- .nv.info._Z26cuda_remove_points_clusterPf --------------------------
	.section	.nv.info._Z26cuda_remove_points_clusterPf,"",@"SHT_CUDA_INFO"
	.sectionflags	@""
	.align	4


	//----- nvinfo : EIATTR_CUDA_API_VERSION
	.align		4
        /*0000*/ 	.byte	0x04, 0x37
        /*0002*/ 	.short	(.L_23 - .L_22)
.L_22:
        /*0004*/ 	.word	0x00000082


	//----- nvinfo : EIATTR_KPARAM_INFO
	.align		4
.L_23:
        /*0008*/ 	.byte	0x04, 0x17
        /*000a*/ 	.short	(.L_25 - .L_24)
.L_24:
        /*000c*/ 	.word	0x00000000
        /*0010*/ 	.short	0x0000
        /*0012*/ 	.short	0x0000
        /*0014*/ 	.byte	0x00, 0xf5, 0x21, 0x00


	//----- nvinfo : EIATTR_SPARSE_MMA_MASK
	.align		4
.L_25:
        /*0018*/ 	.byte	0x03, 0x50
        /*001a*/ 	.short	0x0000


	//----- nvinfo : EIATTR_MAXREG_COUNT
	.align		4
        /*001c*/ 	.byte	0x03, 0x1b
        /*001e*/ 	.short	0x00ff


	//----- nvinfo : EIATTR_MERCURY_ISA_VERSION
	.align		4
        /*0020*/ 	.byte	0x03, 0x5f
        /*0022*/ 	.short	0x0101


	//----- nvinfo : EIATTR_VRC_CTA_INIT_COUNT
	.align		4
        /*0024*/ 	.byte	0x02, 0x4a
	.zero		1
	.zero		1


	//----- nvinfo : EIATTR_EXIT_INSTR_OFFSETS
	.align		4
        /*0028*/ 	.byte	0x04, 0x1c
        /*002a*/ 	.short	(.L_27 - .L_26)


	//   ....[0]....
.L_26:
        /*002c*/ 	.word	0x000000b0


	//----- nvinfo : EIATTR_CBANK_PARAM_SIZE
	.align		4
.L_27:
        /*0030*/ 	.byte	0x03, 0x19
        /*0032*/ 	.short	0x0008


	//----- nvinfo : EIATTR_PARAM_CBANK
	.align		4
        /*0034*/ 	.byte	0x04, 0x0a
        /*0036*/ 	.short	(.L_29 - .L_28)
	.align		4
.L_28:
        /*0038*/ 	.word	index@(.nv.constant0._Z26cuda_remove_points_clusterPf)
        /*003c*/ 	.short	0x0380
        /*003e*/ 	.short	0x0008


	//----- nvinfo : EIATTR_SW_WAR
	.align		4
.L_29:
        /*0040*/ 	.byte	0x04, 0x36
        /*0042*/ 	.short	(.L_31 - .L_30)
.L_30:
        /*0044*/ 	.word	0x00000008
.L_31:


//--------------------- .nv.info._Z29cluster_recomputecenters_cudaPfS_ --------------------------
	.section	.nv.info._Z29cluster_recomputecenters_cudaPfS_,"",@"SHT_CUDA_INFO"
	.sectionflags	@""
	.align	4


	//----- nvinfo : EIATTR_CUDA_API_VERSION
	.align		4
        /*0000*/ 	.byte	0x04, 0x37
        /*0002*/ 	.short	(.L_33 - .L_32)
.L_32:
        /*0004*/ 	.word	0x00000082


	//----- nvinfo : EIATTR_KPARAM_INFO
	.align		4
.L_33:
        /*0008*/ 	.byte	0x04, 0x17
        /*000a*/ 	.short	(.L_35 - .L_34)
.L_34:
        /*000c*/ 	.word	0x00000000
        /*0010*/ 	.short	0x0001
        /*0012*/ 	.short	0x0008
        /*0014*/ 	.byte	0x00, 0xf5, 0x21, 0x00


	//----- nvinfo : EIATTR_KPARAM_INFO
	.align		4
.L_35:
        /*0018*/ 	.byte	0x04, 0x17
        /*001a*/ 	.short	(.L_37 - .L_36)
.L_36:
        /*001c*/ 	.word	0x00000000
        /*0020*/ 	.short	0x0000
        /*0022*/ 	.short	0x0000
        /*0024*/ 	.byte	0x00, 0xf5, 0x21, 0x00


	//----- nvinfo : EIATTR_SPARSE_MMA_MASK
	.align		4
.L_37:
        /*0028*/ 	.byte	0x03, 0x50
        /*002a*/ 	.short	0x0000


	//----- nvinfo : EIATTR_MAXREG_COUNT
	.align		4
        /*002c*/ 	.byte	0x03, 0x1b
        /*002e*/ 	.short	0x00ff


	//----- nvinfo : EIATTR_MERCURY_ISA_VERSION
	.align		4
        /*0030*/ 	.byte	0x03, 0x5f
        /*0032*/ 	.short	0x0101


	//----- nvinfo : EIATTR_VRC_CTA_INIT_COUNT
	.align		4
        /*0034*/ 	.byte	0x02, 0x4a
	.zero		1
	.zero		1


	//----- nvinfo : EIATTR_EXIT_INSTR_OFFSETS
	.align		4
        /*0038*/ 	.byte	0x04, 0x1c
        /*003a*/ 	.short	(.L_39 - .L_38)


	//   ....[0]....
.L_38:
        /*003c*/ 	.word	0x00000380


	//   ....[1]....
        /*0040*/ 	.word	0x000003c0


	//----- nvinfo : EIATTR_CRS_STACK_SIZE
	.align		4
.L_39:
        /*0044*/ 	.byte	0x04, 0x1e
        /*0046*/ 	.short	(.L_41 - .L_40)
.L_40:
        /*0048*/ 	.word	0x00000000


	//----- nvinfo : EIATTR_CBANK_PARAM_SIZE
	.align		4
.L_41:
        /*004c*/ 	.byte	0x03, 0x19
        /*004e*/ 	.short	0x0010


	//----- nvinfo : EIATTR_PARAM_CBANK
	.align		4
        /*0050*/ 	.byte	0x04, 0x0a
        /*0052*/ 	.short	(.L_43 - .L_42)
	.align		4
.L_42:
        /*0054*/ 	.word	index@(.nv.constant0._Z29cluster_recomputecenters_cudaPfS_)
        /*0058*/ 	.short	0x0380
        /*005a*/ 	.short	0x0010


	//----- nvinfo : EIATTR_SW_WAR
	.align		4
.L_43:
        /*005c*/ 	.byte	0x04, 0x36
        /*005e*/ 	.short	(.L_45 - .L_44)
.L_44:
        /*0060*/ 	.word	0x00000008
.L_45:


//--------------------- .nv.info._Z15assign_clustersPfS_ --------------------------
	.section	.nv.info._Z15assign_clustersPfS_,"",@"SHT_CUDA_INFO"
	.sectionflags	@""
	.align	4


	//----- nvinfo : EIATTR_CUDA_API_VERSION
	.align		4
        /*0000*/ 	.byte	0x04, 0x37
        /*0002*/ 	.short	(.L_47 - .L_46)
.L_46:
        /*0004*/ 	.word	0x00000082


	//----- nvinfo : EIATTR_KPARAM_INFO
	.align		4
.L_47:
        /*0008*/ 	.byte	0x04, 0x17
        /*000a*/ 	.short	(.L_49 - .L_48)
.L_48:
        /*000c*/ 	.word	0x00000000
        /*0010*/ 	.short	0x0001
        /*0012*/ 	.short	0x0008
        /*0014*/ 	.byte	0x00, 0xf5, 0x21, 0x00


	//----- nvinfo : EIATTR_KPARAM_INFO
	.align		4
.L_49:
        /*0018*/ 	.byte	0x04, 0x17
        /*001a*/ 	.short	(.L_51 - .L_50)
.L_50:
        /*001c*/ 	.word	0x00000000
        /*0020*/ 	.short	0x0000
        /*0022*/ 	.short	0x0000
        /*0024*/ 	.byte	0x00, 0xf5, 0x21, 0x00


	//----- nvinfo : EIATTR_SPARSE_MMA_MASK
	.align		4
.L_51:
        /*0028*/ 	.byte	0x03, 0x50
        /*002a*/ 	.short	0x0000


	//----- nvinfo : EIATTR_MAXREG_COUNT
	.align		4
        /*002c*/ 	.byte	0x03, 0x1b
        /*002e*/ 	.short	0x00ff


	//----- nvinfo : EIATTR_MERCURY_ISA_VERSION
	.align		4
        /*0030*/ 	.byte	0x03, 0x5f
        /*0032*/ 	.short	0x0101


	//----- nvinfo : EIATTR_VRC_CTA_INIT_COUNT
	.align		4
        /*0034*/ 	.byte	0x02, 0x4a
	.zero		1
	.zero		1


	//----- nvinfo : EIATTR_EXIT_INSTR_OFFSETS
	.align		4
        /*0038*/ 	.byte	0x04, 0x1c
        /*003a*/ 	.short	(.L_53 - .L_52)


	//   ....[0]....
.L_52:
        /*003c*/ 	.word	0x00000060


	//   ....[1]....
        /*0040*/ 	.word	0x000015b0


	//----- nvinfo : EIATTR_CRS_STACK_SIZE
	.align		4
.L_53:
        /*0044*/ 	.byte	0x04, 0x1e
        /*0046*/ 	.short	(.L_55 - .L_54)
.L_54:
        /*0048*/ 	.word	0x00000000


	//----- nvinfo : EIATTR_CBANK_PARAM_SIZE
	.align		4
.L_55:
        /*004c*/ 	.byte	0x03, 0x19
        /*004e*/ 	.short	0x0010


	//----- nvinfo : EIATTR_PARAM_CBANK
	.align		4
        /*0050*/ 	.byte	0x04, 0x0a
        /*0052*/ 	.short	(.L_57 - .L_56)
	.align		4
.L_56:
        /*0054*/ 	.word	index@(.nv.constant0._Z15assign_clustersPfS_)
        /*0058*/ 	.short	0x0380
        /*005a*/ 	.short	0x0010


	//----- nvinfo : EIATTR_SW_WAR
	.align		4
.L_57:
        /*005c*/ 	.byte	0x04, 0x36
        /*005e*/ 	.short	(.L_59 - .L_58)
.L_58:
        /*0060*/ 	.word	0x00000008
.L_59:


//--------------------- .nv.callgraph             --------------------------
	.section	.nv.callgraph,"",@"SHT_CUDA_CALLGRAPH"
	.align	4
	.sectionentsize	8
	.align		4
        /*0000*/ 	.word	0x00000000
	.align		4
        /*0004*/ 	.word	0xffffffff
	.align		4
        /*0008*/ 	.word	0x00000000
	.align		4
        /*000c*/ 	.word	0xfffffffe
	.align		4
        /*0010*/ 	.word	0x00000000
	.align		4
        /*0014*/ 	.word	0xfffffffd
	.align		4
        /*0018*/ 	.word	0x00000000
	.align		4
        /*001c*/ 	.word	0xfffffffc


//--------------------- .text._Z26cuda_remove_points_clusterPf --------------------------
	.section	.text._Z26cuda_remove_points_clusterPf,"ax",@progbits
	.align	128
        .global         _Z26cuda_remove_points_clusterPf
        .type           _Z26cuda_remove_points_clusterPf,@function
        .size           _Z26cuda_remove_points_clusterPf,(.L_x_53 - _Z26cuda_remove_points_clusterPf)
        .other          _Z26cuda_remove_points_clusterPf,@"STO_CUDA_ENTRY STV_DEFAULT"
_Z26cuda_remove_points_clusterPf:
.text._Z26cuda_remove_points_clusterPf:
[----:B------:R-:W-:Y:S01]  /*0000*/  LDC R1, c[0x0][0x37c] ;  /* 0x0000df00ff017b82 */ /* 0x000fe20000000800 */
[----:B------:R-:W0:Y:S07]  /*0010*/  S2R R5, SR_TID.X ;  /* 0x0000000000057919 */ /* 0x000e2e0000002100 */
[----:B------:R-:W0:Y:S01]  /*0020*/  S2UR UR6, SR_CTAID.X ;  /* 0x00000000000679c3 */ /* 0x000e220000002500 */
[----:B------:R-:W1:Y:S07]  /*0030*/  LDCU.64 UR4, c[0x0][0x358] ;  /* 0x00006b00ff0477ac */ /* 0x000e6e0008000a00 */
[----:B------:R-:W0:Y:S08]  /*0040*/  LDC R0, c[0x0][0x360] ;  /* 0x0000d800ff007b82 */ /* 0x000e300000000800 */
[----:B------:R-:W2:Y:S01]  /*0050*/  LDC.64 R2, c[0x0][0x380] ;  /* 0x0000e000ff027b82 */ /* 0x000ea20000000a00 */
[----:B0-----:R-:W-:-:S04]  /*0060*/  IMAD R5, R0, UR6, R5 ;  /* 0x0000000600057c24 */ /* 0x001fc8000f8e0205 */
[----:B--2---:R-:W-:-:S05]  /*0070*/  IMAD.WIDE.U32 R2, R5, 0x10, R2 ;  /* 0x0000001005027825 */ /* 0x004fca00078e0002 */
[----:B-1----:R-:W-:Y:S04]  /*0080*/  STG.E desc[UR4][R2.64+0x4], RZ ;  /* 0x000004ff02007986 */ /* 0x002fe8000c101904 */
[----:B------:R-:W-:Y:S04]  /*0090*/  STG.E desc[UR4][R2.64+0x8], RZ ;  /* 0x000008ff02007986 */ /* 0x000fe8000c101904 */
[----:B------:R-:W-:Y:S01]  /*00a0*/  STG.E desc[UR4][R2.64+0xc], RZ ;  /* 0x00000cff02007986 */ /* 0x000fe2000c101904 */
[----:B------:R-:W-:Y:S05]  /*00b0*/  EXIT ;  /* 0x000000000000794d */ /* 0x000fea0003800000 */
.L_x_0:
[----:B------:R-:W-:-:S00]  /*00c0*/  BRA `(.L_x_0) ;  /* 0xfffffffc00fc7947 */ /* 0x000fc0000383ffff */
[----:B------:R-:W-:-:S00]  /*00d0*/  NOP ;  /* 0x0000000000007918 */ /* 0x000fc00000000000 */
        /* <DEDUP_REMOVED lines=10> */
.L_x_53:


//--------------------- .text._Z29cluster_recomputecenters_cudaPfS_ --------------------------
	.section	.text._Z29cluster_recomputecenters_cudaPfS_,"ax",@progbits
	.align	128
        .global         _Z29cluster_recomputecenters_cudaPfS_
        .type           _Z29cluster_recomputecenters_cudaPfS_,@function
        .size           _Z29cluster_recomputecenters_cudaPfS_,(.L_x_51 - _Z29cluster_recomputecenters_cudaPfS_)
        .other          _Z29cluster_recomputecenters_cudaPfS_,@"STO_CUDA_ENTRY STV_DEFAULT"
_Z29cluster_recomputecenters_cudaPfS_:
.text._Z29cluster_recomputecenters_cudaPfS_:
        /* <DEDUP_REMOVED lines=8> */
[----:B-1----:R-:W2:Y:S04]  /*0080*/  LDG.E R3, desc[UR4][R4.64+0xc] ;  /* 0x00000c0404037981 */ /* 0x002ea8000c1e1900 */
[----:B------:R-:W3:Y:S04]  /*0090*/  LDG.E R2, desc[UR4][R4.64+0x4] ;  /* 0x0000040404027981 */ /* 0x000ee8000c1e1900 */
[----:B------:R0:W5:Y:S01]  /*00a0*/  LDG.E R0, desc[UR4][R4.64+0x8] ;  /* 0x0000080404007981 */ /* 0x000162000c1e1900 */
[----:B------:R-:W-:Y:S01]  /*00b0*/  BSSY.RECONVERGENT B0, `(.L_x_1) ;  /* 0x000000c000007945 */ /* 0x000fe20003800200 */
[----:B--2---:R-:W1:Y:S08]  /*00c0*/  MUFU.RCP R6, R3 ;  /* 0x0000000300067308 */ /* 0x004e700000001000 */
[----:B---3--:R-:W2:Y:S01]  /*00d0*/  FCHK P0, R2, R3 ;  /* 0x0000000302007302 */ /* 0x008ea20000000000 */
[----:B-1----:R-:W-:-:S04]  /*00e0*/  FFMA R7, -R3, R6, 1 ;  /* 0x3f80000003077423 */ /* 0x002fc80000000106 */
[----:B------:R-:W-:-:S04]  /*00f0*/  FFMA R7, R6, R7, R6 ;  /* 0x0000000706077223 */ /* 0x000fc80000000006 */
[----:B------:R-:W-:-:S04]  /*0100*/  FFMA R6, R2, R7, RZ ;  /* 0x0000000702067223 */ /* 0x000fc800000000ff */
[----:B------:R-:W-:-:S04]  /*0110*/  FFMA R8, -R3, R6, R2 ;  /* 0x0000000603087223 */ /* 0x000fc80000000102 */
[----:B------:R-:W-:Y:S01]  /*0120*/  FFMA R6, R7, R8, R6 ;  /* 0x0000000807067223 */ /* 0x000fe20000000006 */
[----:B0-2---:R-:W-:Y:S06]  /*0130*/  @!P0 BRA `(.L_x_2) ;  /* 0x00000000000c8947 */ /* 0x005fec0003800000 */
[----:B------:R-:W-:-:S07]  /*0140*/  MOV R8, 0x160 ;  /* 0x0000016000087802 */ /* 0x000fce0000000f00 */
[----:B-----5:R-:W-:Y:S05]  /*0150*/  CALL.REL.NOINC `($__internal_0_$__cuda_sm3x_div_rn_noftz_f32_slowpath) ;  /* 0x00000000009c7944 */ /* 0x020fea0003c00000 */
[----:B------:R-:W-:-:S07]  /*0160*/  IMAD.MOV.U32 R6, RZ, RZ, R2 ;  /* 0x000000ffff067224 */ /* 0x000fce00078e0002 */
.L_x_2:
[----:B------:R-:W-:Y:S05]  /*0170*/  BSYNC.RECONVERGENT B0 ;  /* 0x0000000000007941 */ /* 0x000fea0003800200 */
.L_x_1:
[----:B------:R-:W0:Y:S01]  /*0180*/  MUFU.RCP R2, R3 ;  /* 0x0000000300027308 */ /* 0x000e220000001000 */
[----:B------:R-:W-:Y:S07]  /*0190*/  BSSY.RECONVERGENT B0, `(.L_x_3) ;  /* 0x000000c000007945 */ /* 0x000fee0003800200 */
[----:B-----5:R-:W1:Y:S01]  /*01a0*/  FCHK P0, R0, R3 ;  /* 0x0000000300007302 */ /* 0x020e620000000000 */
[----:B0-----:R-:W-:-:S04]  /*01b0*/  FFMA R7, -R3, R2, 1 ;  /* 0x3f80000003077423 */ /* 0x001fc80000000102 */
[----:B------:R-:W-:-:S04]  /*01c0*/  FFMA R9, R2, R7, R2 ;  /* 0x0000000702097223 */ /* 0x000fc80000000002 */
[----:B------:R-:W-:-:S04]  /*01d0*/  FFMA R2, R0, R9, RZ ;  /* 0x0000000900027223 */ /* 0x000fc800000000ff */
[----:B------:R-:W-:-:S04]  /*01e0*/  FFMA R7, -R3, R2, R0 ;  /* 0x0000000203077223 */ /* 0x000fc80000000100 */
[----:B------:R-:W-:Y:S01]  /*01f0*/  FFMA R7, R9, R7, R2 ;  /* 0x0000000709077223 */ /* 0x000fe20000000002 */
[----:B-1----:R-:W-:Y:S06]  /*0200*/  @!P0 BRA `(.L_x_4) ;  /* 0x0000000000108947 */ /* 0x002fec0003800000 */
[----:B------:R-:W-:Y:S01]  /*0210*/  IMAD.MOV.U32 R2, RZ, RZ, R0 ;  /* 0x000000ffff027224 */ /* 0x000fe200078e0000 */
[----:B------:R-:W-:-:S07]  /*0220*/  MOV R8, 0x240 ;  /* 0x0000024000087802 */ /* 0x000fce0000000f00 */
[----:B------:R-:W-:Y:S05]  /*0230*/  CALL.REL.NOINC `($__internal_0_$__cuda_sm3x_div_rn_noftz_f32_slowpath) ;  /* 0x0000000000647944 */ /* 0x000fea0003c00000 */
[----:B------:R-:W-:-:S07]  /*0240*/  IMAD.MOV.U32 R7, RZ, RZ, R2 ;  /* 0x000000ffff077224 */ /* 0x000fce00078e0002 */
.L_x_4:
[----:B------:R-:W-:Y:S05]  /*0250*/  BSYNC.RECONVERGENT B0 ;  /* 0x0000000000007941 */ /* 0x000fea0003800200 */
.L_x_3:
[----:B------:R-:W2:Y:S01]  /*0260*/  LDG.E R4, desc[UR4][R4.64] ;  /* 0x0000000404047981 */ /* 0x000ea2000c1e1900 */
[----:B------:R-:W0:Y:S01]  /*0270*/  LDC.64 R8, c[0x0][0x380] ;  /* 0x0000e000ff087b82 */ /* 0x000e220000000a00 */
[----:B--2---:R-:W1:Y:S02]  /*0280*/  F2I.S64.TRUNC R2, R4 ;  /* 0x0000000400027311 */ /* 0x004e64000020d900 */
[----:B-1----:R-:W-:Y:S02]  /*0290*/  IMAD R11, R3, 0xc, RZ ;  /* 0x0000000c030b7824 */ /* 0x002fe400078e02ff */
[----:B0-----:R-:W-:-:S04]  /*02a0*/  IMAD.WIDE.U32 R2, R2, 0xc, R8 ;  /* 0x0000000c02027825 */ /* 0x001fc800078e0008 */
[----:B------:R-:W-:-:S05]  /*02b0*/  IMAD.IADD R3, R3, 0x1, R11 ;  /* 0x0000000103037824 */ /* 0x000fca00078e020b */
[----:B------:R-:W2:Y:S01]  /*02c0*/  LDG.E R9, desc[UR4][R2.64] ;  /* 0x0000000402097981 */ /* 0x000ea2000c1e1900 */
[----:B------:R-:W-:Y:S01]  /*02d0*/  UMOV UR6, 0xd2f1a9fc ;  /* 0xd2f1a9fc00067882 */ /* 0x000fe20000000000 */
[----:B------:R-:W-:Y:S01]  /*02e0*/  UMOV UR7, 0x3f50624d ;  /* 0x3f50624d00077882 */ /* 0x000fe20000000000 */
[----:B------:R-:W-:Y:S01]  /*02f0*/  BSSY.RECONVERGENT B0, `(.L_x_5) ;  /* 0x000000a000007945 */ /* 0x000fe20003800200 */
[----:B--2---:R-:W-:-:S06]  /*0300*/  FADD R9, R9, -R6 ;  /* 0x8000000609097221 */ /* 0x004fcc0000000000 */
[----:B------:R-:W0:Y:S02]  /*0310*/  F2F.F64.F32 R8, |R9| ;  /* 0x4000000900087310 */ /* 0x000e240000201800 */
[----:B0-----:R-:W-:-:S14]  /*0320*/  DSETP.GEU.AND P0, PT, R8, UR6, PT ;  /* 0x0000000608007e2a */ /* 0x001fdc000bf0e000 */
[----:B------:R-:W-:Y:S05]  /*0330*/  @P0 BRA `(.L_x_6) ;  /* 0x0000000000140947 */ /* 0x000fea0003800000 */
[----:B------:R-:W2:Y:S02]  /*0340*/  LDG.E R0, desc[UR4][R2.64+0x4] ;  /* 0x0000040402007981 */ /* 0x000ea4000c1e1900 */
[----:B--2---:R-:W-:-:S04]  /*0350*/  FADD R0, R0, -R7 ;  /* 0x8000000700007221 */ /* 0x004fc80000000000 */
[----:B------:R-:W0:Y:S02]  /*0360*/  F2F.F64.F32 R4, |R0| ;  /* 0x4000000000047310 */ /* 0x000e240000201800 */
[----:B0-----:R-:W-:-:S14]  /*0370*/  DSETP.GEU.AND P0, PT, R4, UR6, PT ;  /* 0x0000000604007e2a */ /* 0x001fdc000bf0e000 */
[----:B------:R-:W-:Y:S05]  /*0380*/  @!P0 EXIT ;  /* 0x000000000000894d */ /* 0x000fea0003800000 */
.L_x_6:
[----:B------:R-:W-:Y:S05]  /*0390*/  BSYNC.RECONVERGENT B0 ;  /* 0x0000000000007941 */ /* 0x000fea0003800200 */
.L_x_5:
[----:B------:R-:W-:Y:S04]  /*03a0*/  STG.E desc[UR4][R2.64], R6 ;  /* 0x0000000602007986 */ /* 0x000fe8000c101904 */
[----:B------:R-:W-:Y:S01]  /*03b0*/  STG.E desc[UR4][R2.64+0x4], R7 ;  /* 0x0000040702007986 */ /* 0x000fe2000c101904 */
[----:B------:R-:W-:Y:S05]  /*03c0*/  EXIT ;  /* 0x000000000000794d */ /* 0x000fea0003800000 */
        .weak           $__internal_0_$__cuda_sm3x_div_rn_noftz_f32_slowpath
        .type           $__internal_0_$__cuda_sm3x_div_rn_noftz_f32_slowpath,@function
        .size           $__internal_0_$__cuda_sm3x_div_rn_noftz_f32_slowpath,(.L_x_51 - $__internal_0_$__cuda_sm3x_div_rn_noftz_f32_slowpath)
$__internal_0_$__cuda_sm3x_div_rn_noftz_f32_slowpath:
[--C-:B------:R-:W-:Y:S01]  /*03d0*/  SHF.R.U32.HI R9, RZ, 0x17, R3.reuse ;  /* 0x00000017ff097819 */ /* 0x100fe20000011603 */
[----:B------:R-:W-:Y:S01]  /*03e0*/  BSSY.RECONVERGENT B1, `(.L_x_7) ;  /* 0x0000063000017945 */ /* 0x000fe20003800200 */
[----:B------:R-:W-:Y:S02]  /*03f0*/  SHF.R.U32.HI R7, RZ, 0x17, R2 ;  /* 0x00000017ff077819 */ /* 0x000fe40000011602 */
[----:B------:R-:W-:Y:S01]  /*0400*/  LOP3.LUT R14, R9, 0xff, RZ, 0xc0, !PT ;  /* 0x000000ff090e7812 */ /* 0x000fe200078ec0ff */
[----:B------:R-:W-:Y:S01]  /*0410*/  IMAD.MOV.U32 R9, RZ, RZ, R3 ;  /* 0x000000ffff097224 */ /* 0x000fe200078e0003 */
[----:B------:R-:W-:-:S03]  /*0420*/  LOP3.LUT R12, R7, 0xff, RZ, 0xc0, !PT ;  /* 0x000000ff070c7812 */ /* 0x000fc600078ec0ff */
[----:B------:R-:W-:Y:S02]  /*0430*/  VIADD R11, R14, 0xffffffff ;  /* 0xffffffff0e0b7836 */ /* 0x000fe40000000000 */
[----:B------:R-:W-:-:S03]  /*0440*/  VIADD R10, R12, 0xffffffff ;  /* 0xffffffff0c0a7836 */ /* 0x000fc60000000000 */
[----:B------:R-:W-:-:S04]  /*0450*/  ISETP.GT.U32.AND P0, PT, R11, 0xfd, PT ;  /* 0x000000fd0b00780c */ /* 0x000fc80003f04070 */
[----:B------:R-:W-:-:S13]  /*0460*/  ISETP.GT.U32.OR P0, PT, R10, 0xfd, P0 ;  /* 0x000000fd0a00780c */ /* 0x000fda0000704470 */
[----:B------:R-:W-:Y:S01]  /*0470*/  @!P0 IMAD.MOV.U32 R7, RZ, RZ, RZ ;  /* 0x000000ffff078224 */ /* 0x000fe200078e00ff */
[----:B------:R-:W-:Y:S06]  /*0480*/  @!P0 BRA `(.L_x_8) ;  /* 0x00000000005c8947 */ /* 0x000fec0003800000 */
[----:B------:R-:W-:Y:S02]  /*0490*/  FSETP.GTU.FTZ.AND P0, PT, |R2|, +INF , PT ;  /* 0x7f8000000200780b */ /* 0x000fe40003f1c200 */
[----:B------:R-:W-:-:S04]  /*04a0*/  FSETP.GTU.FTZ.AND P1, PT, |R3|, +INF , PT ;  /* 0x7f8000000300780b */ /* 0x000fc80003f3c200 */
[----:B------:R-:W-:-:S13]  /*04b0*/  PLOP3.LUT P0, PT, P0, P1, PT, 0xf8, 0x8f ;  /* 0x00000000008f781c */ /* 0x000fda0000703f70 */
[----:B------:R-:W-:Y:S05]  /*04c0*/  @P0 BRA `(.L_x_9) ;  /* 0x00000004004c0947 */ /* 0x000fea0003800000 */
[----:B------:R-:W-:-:S13]  /*04d0*/  LOP3.LUT P0, RZ, R9, 0x7fffffff, R2, 0xc8, !PT ;  /* 0x7fffffff09ff7812 */ /* 0x000fda000780c802 */
[----:B------:R-:W-:Y:S05]  /*04e0*/  @!P0 BRA `(.L_x_10) ;  /* 0x00000004003c8947 */ /* 0x000fea0003800000 */
[C---:B------:R-:W-:Y:S02]  /*04f0*/  FSETP.NEU.FTZ.AND P2, PT, |R2|.reuse, +INF , PT ;  /* 0x7f8000000200780b */ /* 0x040fe40003f5d200 */
[----:B------:R-:W-:Y:S02]  /*0500*/  FSETP.NEU.FTZ.AND P1, PT, |R3|, +INF , PT ;  /* 0x7f8000000300780b */ /* 0x000fe40003f3d200 */
[----:B------:R-:W-:-:S11]  /*0510*/  FSETP.NEU.FTZ.AND P0, PT, |R2|, +INF , PT ;  /* 0x7f8000000200780b */ /* 0x000fd60003f1d200 */
[----:B------:R-:W-:Y:S05]  /*0520*/  @!P1 BRA !P2, `(.L_x_10) ;  /* 0x00000004002c9947 */ /* 0x000fea0005000000 */
[----:B------:R-:W-:-:S04]  /*0530*/  LOP3.LUT P2, RZ, R2, 0x7fffffff, RZ, 0xc0, !PT ;  /* 0x7fffffff02ff7812 */ /* 0x000fc8000784c0ff */
[----:B------:R-:W-:-:S13]  /*0540*/  PLOP3.LUT P1, PT, P1, P2, PT, 0x2f, 0xf2 ;  /* 0x0000000000f2781c */ /* 0x000fda0000f24577 */
[----:B------:R-:W-:Y:S05]  /*0550*/  @P1 BRA `(.L_x_11) ;  /* 0x0000000400181947 */ /* 0x000fea0003800000 */
[----:B------:R-:W-:-:S04]  /*0560*/  LOP3.LUT P1, RZ, R9, 0x7fffffff, RZ, 0xc0, !PT ;  /* 0x7fffffff09ff7812 */ /* 0x000fc8000782c0ff */
[----:B------:R-:W-:-:S13]  /*0570*/  PLOP3.LUT P0, PT, P0, P1, PT, 0x2f, 0xf2 ;  /* 0x0000000000f2781c */ /* 0x000fda0000702577 */
[----:B------:R-:W-:Y:S05]  /*0580*/  @P0 BRA `(.L_x_12) ;  /* 0x0000000400000947 */ /* 0x000fea0003800000 */
[----:B------:R-:W-:Y:S02]  /*0590*/  ISETP.GE.AND P0, PT, R10, RZ, PT ;  /* 0x000000ff0a00720c */ /* 0x000fe40003f06270 */
[----:B------:R-:W-:-:S11]  /*05a0*/  ISETP.GE.AND P1, PT, R11, RZ, PT ;  /* 0x000000ff0b00720c */ /* 0x000fd60003f26270 */
[----:B------:R-:W-:Y:S02]  /*05b0*/  @P0 IMAD.MOV.U32 R7, RZ, RZ, RZ ;  /* 0x000000ffff070224 */ /* 0x000fe400078e00ff */
[----:B------:R-:W-:Y:S01]  /*05c0*/  @!P0 FFMA R2, R2, 1.84467440737095516160e+19, RZ ;  /* 0x5f80000002028823 */ /* 0x000fe200000000ff */
[----:B------:R-:W-:Y:S02]  /*05d0*/  @!P0 IMAD.MOV.U32 R7, RZ, RZ, -0x40 ;  /* 0xffffffc0ff078424 */ /* 0x000fe400078e00ff */
[----:B------:R-:W-:-:S03]  /*05e0*/  @!P1 FFMA R9, R3, 1.84467440737095516160e+19, RZ ;  /* 0x5f80000003099823 */ /* 0x000fc600000000ff */
[----:B------:R-:W-:-:S07]  /*05f0*/  @!P1 IADD3 R7, PT, PT, R7, 0x40, RZ ;  /* 0x0000004007079810 */ /* 0x000fce0007ffe0ff */
.L_x_8:
[----:B------:R-:W-:Y:S01]  /*0600*/  LEA R10, R14, 0xc0800000, 0x17 ;  /* 0xc08000000e0a7811 */ /* 0x000fe200078eb8ff */
[----:B------:R-:W-:Y:S04]  /*0610*/  BSSY.RECONVERGENT B2, `(.L_x_13) ;  /* 0x0000036000027945 */ /* 0x000fe80003800200 */
[----:B------:R-:W-:Y:S02]  /*0620*/  IMAD.IADD R10, R9, 0x1, -R10 ;  /* 0x00000001090a7824 */ /* 0x000fe400078e0a0a */
[----:B------:R-:W-:Y:S02]  /*0630*/  VIADD R9, R12, 0xffffff81 ;  /* 0xffffff810c097836 */ /* 0x000fe40000000000 */
[----:B------:R0:W1:Y:S01]  /*0640*/  MUFU.RCP R11, R10 ;  /* 0x0000000a000b7308 */ /* 0x0000620000001000 */
[----:B------:R-:W-:Y:S01]  /*0650*/  FADD.FTZ R13, -R10, -RZ ;  /* 0x800000ff0a0d7221 */ /* 0x000fe20000010100 */
[C---:B------:R-:W-:Y:S01]  /*0660*/  IMAD R2, R9.reuse, -0x800000, R2 ;  /* 0xff80000009027824 */ /* 0x040fe200078e0202 */
[----:B0-----:R-:W-:-:S05]  /*0670*/  IADD3 R10, PT, PT, R9, 0x7f, -R14 ;  /* 0x0000007f090a7810 */ /* 0x001fca0007ffe80e */
[----:B------:R-:W-:Y:S02]  /*0680*/  IMAD.IADD R10, R10, 0x1, R7 ;  /* 0x000000010a0a7824 */ /* 0x000fe400078e0207 */
[----:B-1----:R-:W-:-:S04]  /*0690*/  FFMA R12, R11, R13, 1 ;  /* 0x3f8000000b0c7423 */ /* 0x002fc8000000000d */
[----:B------:R-:W-:-:S04]  /*06a0*/  FFMA R16, R11, R12, R11 ;  /* 0x0000000c0b107223 */ /* 0x000fc8000000000b */
[----:B------:R-:W-:-:S04]  /*06b0*/  FFMA R11, R2, R16, RZ ;  /* 0x00000010020b7223 */ /* 0x000fc800000000ff */
[----:B------:R-:W-:-:S04]  /*06c0*/  FFMA R12, R13, R11, R2 ;  /* 0x0000000b0d0c7223 */ /* 0x000fc80000000002 */
[----:B------:R-:W-:-:S04]  /*06d0*/  FFMA R11, R16, R12, R11 ;  /* 0x0000000c100b7223 */ /* 0x000fc8000000000b */
[----:B------:R-:W-:-:S04]  /*06e0*/  FFMA R12, R13, R11, R2 ;  /* 0x0000000b0d0c7223 */ /* 0x000fc80000000002 */
[----:B------:R-:W-:-:S05]  /*06f0*/  FFMA R2, R16, R12, R11 ;  /* 0x0000000c10027223 */ /* 0x000fca000000000b */
[----:B------:R-:W-:-:S04]  /*0700*/  SHF.R.U32.HI R9, RZ, 0x17, R2 ;  /* 0x00000017ff097819 */ /* 0x000fc80000011602 */
[----:B------:R-:W-:-:S05]  /*0710*/  LOP3.LUT R9, R9, 0xff, RZ, 0xc0, !PT ;  /* 0x000000ff09097812 */ /* 0x000fca00078ec0ff */
[----:B------:R-:W-:-:S04]  /*0720*/  IMAD.IADD R13, R9, 0x1, R10 ;  /* 0x00000001090d7824 */ /* 0x000fc800078e020a */
[----:B------:R-:W-:-:S05]  /*0730*/  VIADD R7, R13, 0xffffffff ;  /* 0xffffffff0d077836 */ /* 0x000fca0000000000 */
[----:B------:R-:W-:-:S13]  /*0740*/  ISETP.GE.U32.AND P0, PT, R7, 0xfe, PT ;  /* 0x000000fe0700780c */ /* 0x000fda0003f06070 */
[----:B------:R-:W-:Y:S05]  /*0750*/  @!P0 BRA `(.L_x_14) ;  /* 0x0000000000808947 */ /* 0x000fea0003800000 */
[----:B------:R-:W-:-:S13]  /*0760*/  ISETP.GT.AND P0, PT, R13, 0xfe, PT ;  /* 0x000000fe0d00780c */ /* 0x000fda0003f04270 */
[----:B------:R-:W-:Y:S05]  /*0770*/  @P0 BRA `(.L_x_15) ;  /* 0x00000000006c0947 */ /* 0x000fea0003800000 */
[----:B------:R-:W-:-:S13]  /*0780*/  ISETP.GE.AND P0, PT, R13, 0x1, PT ;  /* 0x000000010d00780c */ /* 0x000fda0003f06270 */
[----:B------:R-:W-:Y:S05]  /*0790*/  @P0 BRA `(.L_x_16) ;  /* 0x0000000000740947 */ /* 0x000fea0003800000 */
[----:B------:R-:W-:Y:S02]  /*07a0*/  ISETP.GE.AND P0, PT, R13, -0x18, PT ;  /* 0xffffffe80d00780c */ /* 0x000fe40003f06270 */
[----:B------:R-:W-:-:S11]  /*07b0*/  LOP3.LUT R2, R2, 0x80000000, RZ, 0xc0, !PT ;  /* 0x8000000002027812 */ /* 0x000fd600078ec0ff */
[----:B------:R-:W-:Y:S05]  /*07c0*/  @!P0 BRA `(.L_x_16) ;  /* 0x0000000000688947 */ /* 0x000fea0003800000 */
[CCC-:B------:R-:W-:Y:S01]  /*07d0*/  FFMA.RZ R7, R16.reuse, R12.reuse, R11.reuse ;  /* 0x0000000c10077223 */ /* 0x1c0fe2000000c00b */
[CCC-:B------:R-:W-:Y:S01]  /*07e0*/  FFMA.RM R10, R16.reuse, R12.reuse, R11.reuse ;  /* 0x0000000c100a7223 */ /* 0x1c0fe2000000400b */
[C---:B------:R-:W-:Y:S02]  /*07f0*/  ISETP.NE.AND P2, PT, R13.reuse, RZ, PT ;  /* 0x000000ff0d00720c */ /* 0x040fe40003f45270 */
[----:B------:R-:W-:Y:S02]  /*0800*/  ISETP.NE.AND P1, PT, R13, RZ, PT ;  /* 0x000000ff0d00720c */ /* 0x000fe40003f25270 */
[----:B------:R-:W-:Y:S01]  /*0810*/  LOP3.LUT R9, R7, 0x7fffff, RZ, 0xc0, !PT ;  /* 0x007fffff07097812 */ /* 0x000fe200078ec0ff */
[----:B------:R-:W-:Y:S01]  /*0820*/  FFMA.RP R7, R16, R12, R11 ;  /* 0x0000000c10077223 */ /* 0x000fe2000000800b */
[----:B------:R-:W-:Y:S01]  /*0830*/  IADD3 R12, PT, PT, R13, 0x20, RZ ;  /* 0x000000200d0c7810 */ /* 0x000fe20007ffe0ff */
[----:B------:R-:W-:Y:S01]  /*0840*/  IMAD.MOV R11, RZ, RZ, -R13 ;  /* 0x000000ffff0b7224 */ /* 0x000fe200078e0a0d */
[----:B------:R-:W-:-:S02]  /*0850*/  LOP3.LUT R9, R9, 0x800000, RZ, 0xfc, !PT ;  /* 0x0080000009097812 */ /* 0x000fc400078efcff */
[----:B------:R-:W-:Y:S02]  /*0860*/  FSETP.NEU.FTZ.AND P0, PT, R7, R10, PT ;  /* 0x0000000a0700720b */ /* 0x000fe40003f1d000 */
[----:B------:R-:W-:Y:S02]  /*0870*/  SHF.L.U32 R12, R9, R12, RZ ;  /* 0x0000000c090c7219 */ /* 0x000fe400000006ff */
[----:B------:R-:W-:Y:S02]  /*0880*/  SEL R10, R11, RZ, P2 ;  /* 0x000000ff0b0a7207 */ /* 0x000fe40001000000 */
[----:B------:R-:W-:Y:S02]  /*0890*/  ISETP.NE.AND P1, PT, R12, RZ, P1 ;  /* 0x000000ff0c00720c */ /* 0x000fe40000f25270 */
[----:B------:R-:W-:Y:S02]  /*08a0*/  SHF.R.U32.HI R10, RZ, R10, R9 ;  /* 0x0000000aff0a7219 */ /* 0x000fe40000011609 */
[----:B------:R-:W-:-:S02]  /*08b0*/  PLOP3.LUT P0, PT, P0, P1, PT, 0xf8, 0x8f ;  /* 0x00000000008f781c */ /* 0x000fc40000703f70 */
[----:B------:R-:W-:Y:S02]  /*08c0*/  SHF.R.U32.HI R12, RZ, 0x1, R10 ;  /* 0x00000001ff0c7819 */ /* 0x000fe4000001160a */
[----:B------:R-:W-:-:S04]  /*08d0*/  SEL R7, RZ, 0x1, !P0 ;  /* 0x00000001ff077807 */ /* 0x000fc80004000000 */
[----:B------:R-:W-:-:S04]  /*08e0*/  LOP3.LUT R7, R7, 0x1, R12, 0xf8, !PT ;  /* 0x0000000107077812 */ /* 0x000fc800078ef80c */
[----:B------:R-:W-:-:S05]  /*08f0*/  LOP3.LUT R7, R7, R10, RZ, 0xc0, !PT ;  /* 0x0000000a07077212 */ /* 0x000fca00078ec0ff */
[----:B------:R-:W-:-:S05]  /*0900*/  IMAD.IADD R7, R12, 0x1, R7 ;  /* 0x000000010c077824 */ /* 0x000fca00078e0207 */
[----:B------:R-:W-:Y:S01]  /*0910*/  LOP3.LUT R2, R7, R2, RZ, 0xfc, !PT ;  /* 0x0000000207027212 */ /* 0x000fe200078efcff */
[----:B------:R-:W-:Y:S06]  /*0920*/  BRA `(.L_x_16) ;  /* 0x0000000000107947 */ /* 0x000fec0003800000 */
.L_x_15:
[----:B------:R-:W-:-:S04]  /*0930*/  LOP3.LUT R2, R2, 0x80000000, RZ, 0xc0, !PT ;  /* 0x8000000002027812 */ /* 0x000fc800078ec0ff */
[----:B------:R-:W-:Y:S01]  /*0940*/  LOP3.LUT R2, R2, 0x7f800000, RZ, 0xfc, !PT ;  /* 0x7f80000002027812 */ /* 0x000fe200078efcff */
[----:B------:R-:W-:Y:S06]  /*0950*/  BRA `(.L_x_16) ;  /* 0x0000000000047947 */ /* 0x000fec0003800000 */
.L_x_14:
[----:B------:R-:W-:-:S07]  /*0960*/  IMAD R2, R10, 0x800000, R2 ;  /* 0x008000000a027824 */ /* 0x000fce00078e0202 */
.L_x_16:
[----:B------:R-:W-:Y:S05]  /*0970*/  BSYNC.RECONVERGENT B2 ;  /* 0x0000000000027941 */ /* 0x000fea0003800200 */
.L_x_13:
[----:B------:R-:W-:Y:S05]  /*0980*/  BRA `(.L_x_17) ;  /* 0x0000000000207947 */ /* 0x000fea0003800000 */
.L_x_12:
[----:B------:R-:W-:-:S04]  /*0990*/  LOP3.LUT R2, R9, 0x80000000, R2, 0x48, !PT ;  /* 0x8000000009027812 */ /* 0x000fc800078e4802 */
[----:B------:R-:W-:Y:S01]  /*09a0*/  LOP3.LUT R2, R2, 0x7f800000, RZ, 0xfc, !PT ;  /* 0x7f80000002027812 */ /* 0x000fe200078efcff */
[----:B------:R-:W-:Y:S06]  /*09b0*/  BRA `(.L_x_17) ;  /* 0x0000000000147947 */ /* 0x000fec0003800000 */
.L_x_11:
[----:B------:R-:W-:Y:S01]  /*09c0*/  LOP3.LUT R2, R9, 0x80000000, R2, 0x48, !PT ;  /* 0x8000000009027812 */ /* 0x000fe200078e4802 */
[----:B------:R-:W-:Y:S06]  /*09d0*/  BRA `(.L_x_17) ;  /* 0x00000000000c7947 */ /* 0x000fec0003800000 */
.L_x_10:
[----:B------:R-:W0:Y:S01]  /*09e0*/  MUFU.RSQ R2, -QNAN ;  /* 0xffc0000000027908 */ /* 0x000e220000001400 */
[----:B------:R-:W-:Y:S05]  /*09f0*/  BRA `(.L_x_17) ;  /* 0x0000000000047947 */ /* 0x000fea0003800000 */
.L_x_9:
[----:B------:R-:W-:-:S07]  /*0a00*/  FADD.FTZ R2, R2, R3 ;  /* 0x0000000302027221 */ /* 0x000fce0000010000 */
.L_x_17:
[----:B------:R-:W-:Y:S05]  /*0a10*/  BSYNC.RECONVERGENT B1 ;  /* 0x0000000000017941 */ /* 0x000fea0003800200 */
.L_x_7:
[----:B------:R-:W-:-:S04]  /*0a20*/  IMAD.MOV.U32 R9, RZ, RZ, 0x0 ;  /* 0x00000000ff097424 */ /* 0x000fc800078e00ff */
[----:B0-----:R-:W-:Y:S05]  /*0a30*/  RET.REL.NODEC R8 `(_Z29cluster_recomputecenters_cudaPfS_) ;  /* 0xfffffff408707950 */ /* 0x001fea0003c3ffff */
.L_x_18:
        /* <DEDUP_REMOVED lines=12> */
.L_x_51:


//--------------------- .text._Z15assign_clustersPfS_ --------------------------
	.section	.text._Z15assign_clustersPfS_,"ax",@progbits
	.align	128
        .global         _Z15assign_clustersPfS_
        .type           _Z15assign_clustersPfS_,@function
        .size           _Z15assign_clustersPfS_,(.L_x_52 - _Z15assign_clustersPfS_)
        .other          _Z15assign_clustersPfS_,@"STO_CUDA_ENTRY STV_DEFAULT"
_Z15assign_clustersPfS_:
.text._Z15assign_clustersPfS_:
[----:B------:R-:W-:Y:S01]  /*0000*/  LDC R1, c[0x0][0x37c] ;  /* 0x0000df00ff017b82 */ /* 0x000fe20000000800 */
[----:B------:R-:W0:Y:S07]  /*0010*/  S2R R0, SR_TID.X ;  /* 0x0000000000007919 */ /* 0x000e2e0000002100 */
[----:B------:R-:W0:Y:S08]  /*0020*/  S2UR UR4, SR_CTAID.X ;  /* 0x00000000000479c3 */ /* 0x000e300000002500 */
[----:B------:R-:W0:Y:S02]  /*0030*/  LDC R3, c[0x0][0x360] ;  /* 0x0000d800ff037b82 */ /* 0x000e240000000800 */
[----:B0-----:R-:W-:-:S05]  /*0040*/  IMAD R0, R3, UR4, R0 ;  /* 0x0000000403007c24 */ /* 0x001fca000f8e0200 */
[----:B------:R-:W-:-:S13]  /*0050*/  ISETP.GT.U32.AND P0, PT, R0, 0x270f, PT ;  /* 0x0000270f0000780c */ /* 0x000fda0003f04070 */
[----:B------:R-:W-:Y:S05]  /*0060*/  @P0 EXIT ;  /* 0x000000000000094d */ /* 0x000fea0003800000 */
[----:B------:R-:W0:Y:S01]  /*0070*/  LDC.64 R6, c[0x0][0x388] ;  /* 0x0000e200ff067b82 */ /* 0x000e220000000a00 */
[----:B------:R-:W0:Y:S07]  /*0080*/  LDCU.64 UR4, c[0x0][0x358] ;  /* 0x00006b00ff0477ac */ /* 0x000e2e0008000a00 */
[----:B------:R-:W1:Y:S08]  /*0090*/  LDC.64 R10, c[0x0][0x380] ;  /* 0x0000e000ff0a7b82 */ /* 0x000e700000000a00 */
[----:B------:R-:W2:Y:S01]  /*00a0*/  LDC.64 R8, c[0x0][0x380] ;  /* 0x0000e000ff087b82 */ /* 0x000ea20000000a00 */
[----:B0-----:R-:W3:Y:S01]  /*00b0*/  LDG.E R6, desc[UR4][R6.64] ;  /* 0x0000000406067981 */ /* 0x001ee2000c1e1900 */
[----:B------:R-:W-:-:S05]  /*00c0*/  IMAD R5, R0, 0xc, RZ ;  /* 0x0000000c00057824 */ /* 0x000fca00078e02ff */
[----:B-1----:R-:W-:Y:S01]  /*00d0*/  IADD3 R2, P0, PT, R5, R10, RZ ;  /* 0x0000000a05027210 */ /* 0x002fe20007f1e0ff */
[----:B---3--:R-:W0:Y:S02]  /*00e0*/  F2I.TRUNC.NTZ R3, R6 ;  /* 0x0000000600037305 */ /* 0x008e24000020f100 */
[----:B0-----:R-:W-:Y:S02]  /*00f0*/  LEA R5, R3, R3, 0x1 ;  /* 0x0000000303057211 */ /* 0x001fe400078e08ff */
[----:B------:R-:W-:-:S03]  /*0100*/  IADD3.X R3, PT, PT, RZ, R11, RZ, P0, !PT ;  /* 0x0000000bff037210 */ /* 0x000fc600007fe4ff */
[----:B--2---:R-:W-:Y:S02]  /*0110*/  IMAD.WIDE R8, R5, 0x4, R8 ;  /* 0x0000000405087825 */ /* 0x004fe400078e0208 */
[----:B------:R-:W2:Y:S04]  /*0120*/  LDG.E R4, desc[UR4][R2.64+0x4] ;  /* 0x0000040402047981 */ /* 0x000ea8000c1e1900 */
[----:B------:R-:W2:Y:S04]  /*0130*/  LDG.E R11, desc[UR4][R8.64+0x4] ;  /* 0x00000404080b7981 */ /* 0x000ea8000c1e1900 */
[----:B------:R-:W3:Y:S04]  /*0140*/  LDG.E R0, desc[UR4][R8.64] ;  /* 0x0000000408007981 */ /* 0x000ee8000c1e1900 */
[----:B------:R-:W3:Y:S01]  /*0150*/  LDG.E R5, desc[UR4][R2.64] ;  /* 0x0000000402057981 */ /* 0x000ee2000c1e1900 */
[----:B------:R-:W-:Y:S01]  /*0160*/  BSSY.RECONVERGENT B0, `(.L_x_19) ;  /* 0x0000011000007945 */ /* 0x000fe20003800200 */
[----:B--2---:R-:W-:-:S04]  /*0170*/  FADD R11, R4, -R11 ;  /* 0x8000000b040b7221 */ /* 0x004fc80000000000 */
[----:B------:R-:W-:Y:S01]  /*0180*/  FMUL R11, R11, R11 ;  /* 0x0000000b0b0b7220 */ /* 0x000fe20000400000 */
[----:B---3--:R-:W-:-:S04]  /*0190*/  FADD R0, R5, -R0 ;  /* 0x8000000005007221 */ /* 0x008fc80000000000 */
[----:B------:R-:W-:-:S04]  /*01a0*/  FFMA R0, R0, R0, R11 ;  /* 0x0000000000007223 */ /* 0x000fc8000000000b */
[----:B------:R0:W1:Y:S01]  /*01b0*/  MUFU.RSQ R7, R0 ;  /* 0x0000000000077308 */ /* 0x0000620000001400 */
[----:B------:R-:W-:-:S04]  /*01c0*/  IADD3 R6, PT, PT, R0, -0xd000000, RZ ;  /* 0xf300000000067810 */ /* 0x000fc80007ffe0ff */
[----:B------:R-:W-:-:S13]  /*01d0*/  ISETP.GT.U32.AND P0, PT, R6, 0x727fffff, PT ;  /* 0x727fffff0600780c */ /* 0x000fda0003f04070 */
[----:B01----:R-:W-:Y:S05]  /*01e0*/  @!P0 BRA `(.L_x_20) ;  /* 0x0000000000108947 */ /* 0x003fea0003800000 */
[----:B------:R-:W-:-:S07]  /*01f0*/  MOV R6, 0x210 ;  /* 0x0000021000067802 */ /* 0x000fce0000000f00 */
[----:B------:R-:W-:Y:S05]  /*0200*/  CALL.REL.NOINC `($__internal_1_$__cuda_sm20_sqrt_rn_f32_slowpath) ;  /* 0x0000001000ec7944 */ /* 0x000fea0003c00000 */
[----:B------:R-:W-:Y:S01]  /*0210*/  MOV R0, R9 ;  /* 0x0000000900007202 */ /* 0x000fe20000000f00 */
[----:B------:R-:W-:Y:S06]  /*0220*/  BRA `(.L_x_21) ;  /* 0x0000000000107947 */ /* 0x000fec0003800000 */
.L_x_20:
[----:B------:R-:W-:Y:S01]  /*0230*/  FMUL.FTZ R9, R0, R7 ;  /* 0x0000000700097220 */ /* 0x000fe20000410000 */
[----:B------:R-:W-:-:S03]  /*0240*/  FMUL.FTZ R7, R7, 0.5 ;  /* 0x3f00000007077820 */ /* 0x000fc60000410000 */
[----:B------:R-:W-:-:S04]  /*0250*/  FFMA R0, -R9, R9, R0 ;  /* 0x0000000909007223 */ /* 0x000fc80000000100 */
[----:B------:R-:W-:-:S07]  /*0260*/  FFMA R0, R0, R7, R9 ;  /* 0x0000000700007223 */ /* 0x000fce0000000009 */
.L_x_21:
[----:B------:R-:W-:Y:S05]  /*0270*/  BSYNC.RECONVERGENT B0 ;  /* 0x0000000000007941 */ /* 0x000fea0003800200 */
.L_x_19:
[----:B------:R-:W0:Y:S08]  /*0280*/  LDC.64 R10, c[0x0][0x388] ;  /* 0x0000e200ff0a7b82 */ /* 0x000e300000000a00 */
[----:B------:R-:W1:Y:S01]  /*0290*/  LDC.64 R8, c[0x0][0x380] ;  /* 0x0000e000ff087b82 */ /* 0x000e620000000a00 */
[----:B0-----:R-:W2:Y:S02]  /*02a0*/  LDG.E R10, desc[UR4][R10.64+0x10] ;  /* 0x000010040a0a7981 */ /* 0x001ea4000c1e1900 */
[----:B--2---:R-:W0:Y:S02]  /*02b0*/  F2I.TRUNC.NTZ R6, R10 ;  /* 0x0000000a00067305 */ /* 0x004e24000020f100 */
[----:B0-----:R-:W-:-:S05]  /*02c0*/  LEA R7, R6, R6, 0x1 ;  /* 0x0000000606077211 */ /* 0x001fca00078e08ff */
[----:B-1----:R-:W-:-:S05]  /*02d0*/  IMAD.WIDE R8, R7, 0x4, R8 ;  /* 0x0000000407087825 */ /* 0x002fca00078e0208 */
[----:B------:R-:W2:Y:S04]  /*02e0*/  LDG.E R7, desc[UR4][R8.64+0x4] ;  /* 0x0000040408077981 */ /* 0x000ea8000c1e1900 */
[----:B------:R-:W3:Y:S01]  /*02f0*/  LDG.E R6, desc[UR4][R8.64] ;  /* 0x0000000408067981 */ /* 0x000ee2000c1e1900 */
[----:B------:R-:W-:Y:S01]  /*0300*/  FSETP.GEU.AND P0, PT, R0, 9.22337203685477580800e+18, PT ;  /* 0x5f0000000000780b */ /* 0x000fe20003f0e000 */
[----:B------:R-:W-:Y:S01]  /*0310*/  BSSY.RECONVERGENT B0, `(.L_x_22) ;  /* 0x0000015000007945 */ /* 0x000fe20003800200 */
[----:B--2---:R-:W-:Y:S01]  /*0320*/  FADD R7, R4, -R7 ;  /* 0x8000000704077221 */ /* 0x004fe20000000000 */
[----:B---3--:R-:W-:-:S03]  /*0330*/  FADD R12, R5, -R6 ;  /* 0x80000006050c7221 */ /* 0x008fc60000000000 */
[----:B------:R-:W-:Y:S02]  /*0340*/  FMUL R13, R7, R7 ;  /* 0x00000007070d7220 */ /* 0x000fe40000400000 */
[----:B------:R-:W0:Y:S02]  /*0350*/  F2I.S64.TRUNC R6, R0 ;  /* 0x0000000000067311 */ /* 0x000e24000020d900 */
[----:B------:R-:W-:-:S05]  /*0360*/  FFMA R13, R12, R12, R13 ;  /* 0x0000000c0c0d7223 */ /* 0x000fca000000000d */
[----:B------:R-:W-:Y:S01]  /*0370*/  IADD3 R11, PT, PT, R13, -0xd000000, RZ ;  /* 0xf30000000d0b7810 */ /* 0x000fe20007ffe0ff */
[----:B------:R1:W2:Y:S03]  /*0380*/  MUFU.RSQ R12, R13 ;  /* 0x0000000d000c7308 */ /* 0x0002a60000001400 */
[----:B------:R-:W-:Y:S02]  /*0390*/  ISETP.GT.U32.AND P1, PT, R11, 0x727fffff, PT ;  /* 0x727fffff0b00780c */ /* 0x000fe40003f24070 */
[----:B0-----:R-:W-:Y:S02]  /*03a0*/  SEL R10, R6, 0xffffffff, !P0 ;  /* 0xffffffff060a7807 */ /* 0x001fe40004000000 */
[----:B------:R-:W-:-:S09]  /*03b0*/  SEL R11, R7, 0x7fffffff, !P0 ;  /* 0x7fffffff070b7807 */ /* 0x000fd20004000000 */
[----:B-1----:R-:W-:Y:S05]  /*03c0*/  @!P1 BRA `(.L_x_23) ;  /* 0x0000000000149947 */ /* 0x002fea0003800000 */
[----:B------:R-:W-:Y:S02]  /*03d0*/  MOV R0, R13 ;  /* 0x0000000d00007202 */ /* 0x000fe40000000f00 */
[----:B------:R-:W-:-:S07]  /*03e0*/  MOV R6, 0x400 ;  /* 0x0000040000067802 */ /* 0x000fce0000000f00 */
[----:B--2---:R-:W-:Y:S05]  /*03f0*/  CALL.REL.NOINC `($__internal_1_$__cuda_sm20_sqrt_rn_f32_slowpath) ;  /* 0x0000001000707944 */ /* 0x004fea0003c00000 */
[----:B------:R-:W-:Y:S01]  /*0400*/  MOV R0, R9 ;  /* 0x0000000900007202 */ /* 0x000fe20000000f00 */
[----:B------:R-:W-:Y:S06]  /*0410*/  BRA `(.L_x_24) ;  /* 0x0000000000107947 */ /* 0x000fec0003800000 */
.L_x_23:
[----:B--2---:R-:W-:Y:S01]  /*0420*/  FMUL.FTZ R0, R13, R12 ;  /* 0x0000000c0d007220 */ /* 0x004fe20000410000 */
[----:B------:R-:W-:-:S03]  /*0430*/  FMUL.FTZ R12, R12, 0.5 ;  /* 0x3f0000000c0c7820 */ /* 0x000fc60000410000 */
[----:B------:R-:W-:-:S04]  /*0440*/  FFMA R13, -R0, R0, R13 ;  /* 0x00000000000d7223 */ /* 0x000fc8000000010d */
[----:B------:R-:W-:-:S07]  /*0450*/  FFMA R0, R13, R12, R0 ;  /* 0x0000000c0d007223 */ /* 0x000fce0000000000 */
.L_x_24:
[----:B------:R-:W-:Y:S05]  /*0460*/  BSYNC.RECONVERGENT B0 ;  /* 0x0000000000007941 */ /* 0x000fea0003800200 */
.L_x_22:
[----:B------:R-:W0:Y:S08]  /*0470*/  LDC.64 R6, c[0x0][0x388] ;  /* 0x0000e200ff067b82 */ /* 0x000e300000000a00 */
[----:B------:R-:W1:Y:S01]  /*0480*/  LDC.64 R8, c[0x0][0x380] ;  /* 0x0000e000ff087b82 */ /* 0x000e620000000a00 */
[----:B0-----:R-:W2:Y:S02]  /*0490*/  LDG.E R12, desc[UR4][R6.64+0x20] ;  /* 0x00002004060c7981 */ /* 0x001ea4000c1e1900 */
[----:B--2---:R-:W0:Y:S02]  /*04a0*/  F2I.TRUNC.NTZ R12, R12 ;  /* 0x0000000c000c7305 */ /* 0x004e24000020f100 */
[----:B0-----:R-:W-:-:S04]  /*04b0*/  IMAD R13, R12, 0x3, RZ ;  /* 0x000000030c0d7824 */ /* 0x001fc800078e02ff */
[----:B-1----:R-:W-:-:S05]  /*04c0*/  IMAD.WIDE R8, R13, 0x4, R8 ;  /* 0x000000040d087825 */ /* 0x002fca00078e0208 */
[----:B------:R-:W2:Y:S04]  /*04d0*/  LDG.E R15, desc[UR4][R8.64+0x4] ;  /* 0x00000404080f7981 */ /* 0x000ea8000c1e1900 */
[----:B------:R-:W3:Y:S01]  /*04e0*/  LDG.E R14, desc[UR4][R8.64] ;  /* 0x00000004080e7981 */ /* 0x000ee2000c1e1900 */
[----:B------:R-:W0:Y:S01]  /*04f0*/  I2F.S64 R13, R10 ;  /* 0x0000000a000d7312 */ /* 0x000e220000301400 */
[----:B------:R-:W-:Y:S07]  /*0500*/  BSSY.RECONVERGENT B0, `(.L_x_25) ;  /* 0x0000017000007945 */ /* 0x000fee0003800200 */
[----:B------:R-:W1:Y:S01]  /*0510*/  F2I.S64.TRUNC R6, R0 ;  /* 0x0000000000067311 */ /* 0x000e62000020d900 */
[----:B0-----:R-:W-:-:S04]  /*0520*/  FSETP.GEU.AND P0, PT, R0, R13, PT ;  /* 0x0000000d0000720b */ /* 0x001fc80003f0e000 */
[----:B------:R-:W-:Y:S02]  /*0530*/  SEL R17, RZ, 0x1, P0 ;  /* 0x00000001ff117807 */ /* 0x000fe40000000000 */
[----:B-1----:R-:W-:Y:S01]  /*0540*/  SEL R13, R7, R11, !P0 ;  /* 0x0000000b070d7207 */ /* 0x002fe20004000000 */
[----:B--2---:R-:W-:Y:S01]  /*0550*/  FADD R15, R4, -R15 ;  /* 0x8000000f040f7221 */ /* 0x004fe20000000000 */
[----:B---3--:R-:W-:-:S03]  /*0560*/  FADD R14, R5, -R14 ;  /* 0x8000000e050e7221 */ /* 0x008fc60000000000 */
[----:B------:R-:W-:-:S04]  /*0570*/  FMUL R15, R15, R15 ;  /* 0x0000000f0f0f7220 */ /* 0x000fc80000400000 */
[----:B------:R-:W-:-:S04]  /*0580*/  FFMA R15, R14, R14, R15 ;  /* 0x0000000e0e0f7223 */ /* 0x000fc8000000000f */
[----:B------:R0:W1:Y:S01]  /*0590*/  MUFU.RSQ R14, R15 ;  /* 0x0000000f000e7308 */ /* 0x0000620000001400 */
[----:B------:R-:W-:-:S04]  /*05a0*/  IADD3 R12, PT, PT, R15, -0xd000000, RZ ;  /* 0xf30000000f0c7810 */ /* 0x000fc80007ffe0ff */
[----:B------:R-:W-:Y:S02]  /*05b0*/  ISETP.GT.U32.AND P1, PT, R12, 0x727fffff, PT ;  /* 0x727fffff0c00780c */ /* 0x000fe40003f24070 */
[----:B------:R-:W-:-:S11]  /*05c0*/  SEL R12, R6, R10, !P0 ;  /* 0x0000000a060c7207 */ /* 0x000fd60004000000 */
[----:B01----:R-:W-:Y:S05]  /*05d0*/  @!P1 BRA `(.L_x_26) ;  /* 0x0000000000149947 */ /* 0x003fea0003800000 */
[----:B------:R-:W-:Y:S02]  /*05e0*/  MOV R0, R15 ;  /* 0x0000000f00007202 */ /* 0x000fe40000000f00 */
[----:B------:R-:W-:-:S07]  /*05f0*/  MOV R6, 0x610 ;  /* 0x0000061000067802 */ /* 0x000fce0000000f00 */
[----:B------:R-:W-:Y:S05]  /*0600*/  CALL.REL.NOINC `($__internal_1_$__cuda_sm20_sqrt_rn_f32_slowpath) ;  /* 0x0000000c00ec7944 */ /* 0x000fea0003c00000 */
[----:B------:R-:W-:Y:S01]  /*0610*/  MOV R0, R9 ;  /* 0x0000000900007202 */ /* 0x000fe20000000f00 */
[----:B------:R-:W-:Y:S06]  /*0620*/  BRA `(.L_x_27) ;  /* 0x0000000000107947 */ /* 0x000fec0003800000 */
.L_x_26:
[----:B------:R-:W-:Y:S01]  /*0630*/  FMUL.FTZ R0, R15, R14 ;  /* 0x0000000e0f007220 */ /* 0x000fe20000410000 */
[----:B------:R-:W-:-:S03]  /*0640*/  FMUL.FTZ R14, R14, 0.5 ;  /* 0x3f0000000e0e7820 */ /* 0x000fc60000410000 */
[----:B------:R-:W-:-:S04]  /*0650*/  FFMA R15, -R0, R0, R15 ;  /* 0x00000000000f7223 */ /* 0x000fc8000000010f */
[----:B------:R-:W-:-:S07]  /*0660*/  FFMA R0, R15, R14, R0 ;  /* 0x0000000e0f007223 */ /* 0x000fce0000000000 */
.L_x_27:
[----:B------:R-:W-:Y:S05]  /*0670*/  BSYNC.RECONVERGENT B0 ;  /* 0x0000000000007941 */ /* 0x000fea0003800200 */
.L_x_25:
        /* <DEDUP_REMOVED lines=8> */
[----:B------:R-:W0:Y:S01]  /*0700*/  I2F.S64 R11, R12 ;  /* 0x0000000c000b7312 */ /* 0x000e220000301400 */
[----:B------:R-:W-:Y:S07]  /*0710*/  BSSY.RECONVERGENT B0, `(.L_x_28) ;  /* 0x0000017000007945 */ /* 0x000fee0003800200 */
[----:B------:R-:W1:Y:S01]  /*0720*/  F2I.S64.TRUNC R6, R0 ;  /* 0x0000000000067311 */ /* 0x000e62000020d900 */
[----:B0-----:R-:W-:-:S04]  /*0730*/  FSETP.GEU.AND P0, PT, R0, R11, PT ;  /* 0x0000000b0000720b */ /* 0x001fc80003f0e000 */
[----:B------:R-:W-:Y:S02]  /*0740*/  SEL R17, R17, 0x2, P0 ;  /* 0x0000000211117807 */ /* 0x000fe40000000000 */
        /* <DEDUP_REMOVED lines=15> */
.L_x_29:
[----:B------:R-:W-:Y:S01]  /*0840*/  FMUL.FTZ R0, R15, R14 ;  /* 0x0000000e0f007220 */ /* 0x000fe20000410000 */
[----:B------:R-:W-:-:S03]  /*0850*/  FMUL.FTZ R14, R14, 0.5 ;  /* 0x3f0000000e0e7820 */ /* 0x000fc60000410000 */
[----:B------:R-:W-:-:S04]  /*0860*/  FFMA R15, -R0, R0, R15 ;  /* 0x00000000000f7223 */ /* 0x000fc8000000010f */
[----:B------:R-:W-:-:S07]  /*0870*/  FFMA R0, R15, R14, R0 ;  /* 0x0000000e0f007223 */ /* 0x000fce0000000000 */
.L_x_30:
[----:B------:R-:W-:Y:S05]  /*0880*/  BSYNC.RECONVERGENT B0 ;  /* 0x0000000000007941 */ /* 0x000fea0003800200 */
.L_x_28:
        /* <DEDUP_REMOVED lines=28> */
.L_x_32:
[----:B------:R-:W-:Y:S01]  /*0a50*/  FMUL.FTZ R0, R15, R14 ;  /* 0x0000000e0f007220 */ /* 0x000fe20000410000 */
[----:B------:R-:W-:-:S03]  /*0a60*/  FMUL.FTZ R14, R14, 0.5 ;  /* 0x3f0000000e0e7820 */ /* 0x000fc60000410000 */
[----:B------:R-:W-:-:S04]  /*0a70*/  FFMA R15, -R0, R0, R15 ;  /* 0x00000000000f7223 */ /* 0x000fc8000000010f */
[----:B------:R-:W-:-:S07]  /*0a80*/  FFMA R0, R15, R14, R0 ;  /* 0x0000000e0f007223 */ /* 0x000fce0000000000 */
.L_x_33:
[----:B------:R-:W-:Y:S05]  /*0a90*/  BSYNC.RECONVERGENT B0 ;  /* 0x0000000000007941 */ /* 0x000fea0003800200 */
.L_x_31:
        /* <DEDUP_REMOVED lines=28> */
.L_x_35:
[----:B------:R-:W-:Y:S01]  /*0c60*/  FMUL.FTZ R0, R15, R14 ;  /* 0x0000000e0f007220 */ /* 0x000fe20000410000 */
[----:B------:R-:W-:-:S03]  /*0c70*/  FMUL.FTZ R14, R14, 0.5 ;  /* 0x3f0000000e0e7820 */ /* 0x000fc60000410000 */
[----:B------:R-:W-:-:S04]  /*0c80*/  FFMA R15, -R0, R0, R15 ;  /* 0x00000000000f7223 */ /* 0x000fc8000000010f */
[----:B------:R-:W-:-:S07]  /*0c90*/  FFMA R0, R15, R14, R0 ;  /* 0x0000000e0f007223 */ /* 0x000fce0000000000 */
.L_x_36:
[----:B------:R-:W-:Y:S05]  /*0ca0*/  BSYNC.RECONVERGENT B0 ;  /* 0x0000000000007941 */ /* 0x000fea0003800200 */
.L_x_34:
        /* <DEDUP_REMOVED lines=28> */
.L_x_38:
[----:B------:R-:W-:Y:S01]  /*0e70*/  FMUL.FTZ R0, R15, R14 ;  /* 0x0000000e0f007220 */ /* 0x000fe20000410000 */
[----:B------:R-:W-:-:S03]  /*0e80*/  FMUL.FTZ R14, R14, 0.5 ;  /* 0x3f0000000e0e7820 */ /* 0x000fc60000410000 */
[----:B------:R-:W-:-:S04]  /*0e90*/  FFMA R15, -R0, R0, R15 ;  /* 0x00000000000f7223 */ /* 0x000fc8000000010f */
[----:B------:R-:W-:-:S07]  /*0ea0*/  FFMA R0, R15, R14, R0 ;  /* 0x0000000e0f007223 */ /* 0x000fce0000000000 */
.L_x_39:
[----:B------:R-:W-:Y:S05]  /*0eb0*/  BSYNC.RECONVERGENT B0 ;  /* 0x0000000000007941 */ /* 0x000fea0003800200 */
.L_x_37:
        /* <DEDUP_REMOVED lines=28> */
.L_x_41:
[----:B------:R-:W-:Y:S01]  /*1080*/  FMUL.FTZ R0, R15, R14 ;  /* 0x0000000e0f007220 */ /* 0x000fe20000410000 */
[----:B------:R-:W-:-:S03]  /*1090*/  FMUL.FTZ R14, R14, 0.5 ;  /* 0x3f0000000e0e7820 */ /* 0x000fc60000410000 */
[----:B------:R-:W-:-:S04]  /*10a0*/  FFMA R15, -R0, R0, R15 ;  /* 0x00000000000f7223 */ /* 0x000fc8000000010f */
[----:B------:R-:W-:-:S07]  /*10b0*/  FFMA R0, R15, R14, R0 ;  /* 0x0000000e0f007223 */ /* 0x000fce0000000000 */
.L_x_42:
[----:B------:R-:W-:Y:S05]  /*10c0*/  BSYNC.RECONVERGENT B0 ;  /* 0x0000000000007941 */ /* 0x000fea0003800200 */
.L_x_40:
        /* <DEDUP_REMOVED lines=28> */
.L_x_44:
[----:B------:R-:W-:Y:S01]  /*1290*/  FMUL.FTZ R0, R15, R14 ;  /* 0x0000000e0f007220 */ /* 0x000fe20000410000 */
[----:B------:R-:W-:-:S03]  /*12a0*/  FMUL.FTZ R14, R14, 0.5 ;  /* 0x3f0000000e0e7820 */ /* 0x000fc60000410000 */
[----:B------:R-:W-:-:S04]  /*12b0*/  FFMA R15, -R0, R0, R15 ;  /* 0x00000000000f7223 */ /* 0x000fc8000000010f */
[----:B------:R-:W-:-:S07]  /*12c0*/  FFMA R0, R15, R14, R0 ;  /* 0x0000000e0f007223 */ /* 0x000fce0000000000 */
.L_x_45:
[----:B------:R-:W-:Y:S05]  /*12d0*/  BSYNC.RECONVERGENT B0 ;  /* 0x0000000000007941 */ /* 0x000fea0003800200 */
.L_x_43:
        /* <DEDUP_REMOVED lines=26> */
[----:B------:R-:W-:Y:S05]  /*1480*/  BRA `(.L_x_48) ;  /* 0x0000000000107947 */ /* 0x000fea0003800000 */
.L_x_47:
[----:B------:R-:W-:Y:S01]  /*1490*/  FMUL.FTZ R0, R15, R14 ;  /* 0x0000000e0f007220 */ /* 0x000fe20000410000 */
[----:B------:R-:W-:-:S03]  /*14a0*/  FMUL.FTZ R14, R14, 0.5 ;  /* 0x3f0000000e0e7820 */ /* 0x000fc60000410000 */
[----:B------:R-:W-:-:S04]  /*14b0*/  FFMA R9, -R0, R0, R15 ;  /* 0x0000000000097223 */ /* 0x000fc8000000010f */
[----:B------:R-:W-:-:S07]  /*14c0*/  FFMA R9, R9, R14, R0 ;  /* 0x0000000e09097223 */ /* 0x000fce0000000000 */
.L_x_48:
[----:B------:R-:W-:Y:S05]  /*14d0*/  BSYNC.RECONVERGENT B0 ;  /* 0x0000000000007941 */ /* 0x000fea0003800200 */
.L_x_46:
[----:B------:R-:W0:Y:S01]  /*14e0*/  I2F.S64 R10, R10 ;  /* 0x0000000a000a7312 */ /* 0x000e220000301400 */
[----:B------:R-:W1:Y:S01]  /*14f0*/  LDCU.64 UR6, c[0x0][0x388] ;  /* 0x00007100ff0677ac */ /* 0x000e620008000a00 */
[----:B------:R-:W-:Y:S02]  /*1500*/  MOV R13, 0x3f800000 ;  /* 0x3f800000000d7802 */ /* 0x000fe40000000f00 */
[----:B0-----:R-:W-:Y:S01]  /*1510*/  FSETP.GEU.AND P0, PT, R9, R10, PT ;  /* 0x0000000a0900720b */ /* 0x001fe20003f0e000 */
[----:B------:R-:W-:-:S03]  /*1520*/  HFMA2 R9, -RZ, RZ, 0, 0 ;  /* 0x00000000ff097431 */ /* 0x000fc600000001ff */
[----:B------:R-:W-:-:S04]  /*1530*/  SEL R8, R17, 0x9, P0 ;  /* 0x0000000911087807 */ /* 0x000fc80000000000 */
[C---:B-1----:R-:W-:Y:S01]  /*1540*/  LEA R6, P0, R8.reuse, UR6, 0x4 ;  /* 0x0000000608067c11 */ /* 0x042fe2000f8020ff */
[----:B------:R-:W0:Y:S03]  /*1550*/  I2F.U64 R9, R8 ;  /* 0x0000000800097312 */ /* 0x000e260000301000 */
[----:B------:R-:W-:Y:S01]  /*1560*/  LEA.HI.X R7, R8, UR7, RZ, 0x4, P0 ;  /* 0x0000000708077c11 */ /* 0x000fe200080f24ff */
[----:B0-----:R-:W-:Y:S04]  /*1570*/  STG.E desc[UR4][R2.64+0x8], R9 ;  /* 0x0000080902007986 */ /* 0x001fe8000c101904 */
[----:B------:R-:W-:Y:S04]  /*1580*/  REDG.E.ADD.F32.FTZ.RN.STRONG.GPU desc[UR4][R6.64+0x4], R5 ;  /* 0x00000405060079a6 */ /* 0x000fe8000c12f304 */
[----:B------:R-:W-:Y:S04]  /*1590*/  REDG.E.ADD.F32.FTZ.RN.STRONG.GPU desc[UR4][R6.64+0x8], R4 ;  /* 0x00000804060079a6 */ /* 0x000fe8000c12f304 */
[----:B------:R-:W-:Y:S01]  /*15a0*/  REDG.E.ADD.F32.FTZ.RN.STRONG.GPU desc[UR4][R6.64+0xc], R13 ;  /* 0x00000c0d060079a6 */ /* 0x000fe2000c12f304 */
[----:B------:R-:W-:Y:S05]  /*15b0*/  EXIT ;  /* 0x000000000000794d */ /* 0x000fea0003800000 */
        .weak           $__internal_1_$__cuda_sm20_sqrt_rn_f32_slowpath
        .type           $__internal_1_$__cuda_sm20_sqrt_rn_f32_slowpath,@function
        .size           $__internal_1_$__cuda_sm20_sqrt_rn_f32_slowpath,(.L_x_52 - $__internal_1_$__cuda_sm20_sqrt_rn_f32_slowpath)
$__internal_1_$__cuda_sm20_sqrt_rn_f32_slowpath:
[----:B------:R-:W-:-:S13]  /*15c0*/  LOP3.LUT P0, RZ, R0, 0x7fffffff, RZ, 0xc0, !PT ;  /* 0x7fffffff00ff7812 */ /* 0x000fda000780c0ff */
[----:B------:R-:W-:Y:S01]  /*15d0*/  @!P0 MOV R9, R0 ;  /* 0x0000000000098202 */ /* 0x000fe20000000f00 */
[----:B------:R-:W-:Y:S06]  /*15e0*/  @!P0 BRA `(.L_x_49) ;  /* 0x0000000000408947 */ /* 0x000fec0003800000 */
[----:B------:R-:W-:-:S13]  /*15f0*/  FSETP.GEU.FTZ.AND P0, PT, R0, RZ, PT ;  /* 0x000000ff0000720b */ /* 0x000fda0003f1e000 */
[----:B------:R-:W-:Y:S01]  /*1600*/  @!P0 MOV R9, 0x7fffffff ;  /* 0x7fffffff00098802 */ /* 0x000fe20000000f00 */
[----:B------:R-:W-:Y:S06]  /*1610*/  @!P0 BRA `(.L_x_49) ;  /* 0x0000000000348947 */ /* 0x000fec0003800000 */
[----:B------:R-:W-:-:S13]  /*1620*/  FSETP.GTU.FTZ.AND P0, PT, |R0|, +INF , PT ;  /* 0x7f8000000000780b */ /* 0x000fda0003f1c200 */
[----:B------:R-:W-:Y:S01]  /*1630*/  @P0 FADD.FTZ R9, R0, 1 ;  /* 0x3f80000000090421 */ /* 0x000fe20000010000 */
[----:B------:R-:W-:Y:S06]  /*1640*/  @P0 BRA `(.L_x_49) ;  /* 0x0000000000280947 */ /* 0x000fec0003800000 */
[----:B------:R-:W-:-:S13]  /*1650*/  FSETP.NEU.FTZ.AND P0, PT, |R0|, +INF , PT ;  /* 0x7f8000000000780b */ /* 0x000fda0003f1d200 */
[----:B------:R-:W-:-:S04]  /*1660*/  @P0 FFMA R14, R0, 1.84467440737095516160e+19, RZ ;  /* 0x5f800000000e0823 */ /* 0x000fc800000000ff */
[----:B------:R-:W0:Y:S02]  /*1670*/  @P0 MUFU.RSQ R15, R14 ;  /* 0x0000000e000f0308 */ /* 0x000e240000001400 */
[----:B0-----:R-:W-:Y:S01]  /*1680*/  @P0 FMUL.FTZ R7, R14, R15 ;  /* 0x0000000f0e070220 */ /* 0x001fe20000410000 */
[----:B------:R-:W-:-:S03]  /*1690*/  @P0 FMUL.FTZ R8, R15, 0.5 ;  /* 0x3f0000000f080820 */ /* 0x000fc60000410000 */
[----:B------:R-:W-:-:S04]  /*16a0*/  @P0 FADD.FTZ R9, -R7, -RZ ;  /* 0x800000ff07090221 */ /* 0x000fc80000010100 */
[----:B------:R-:W-:Y:S01]  /*16b0*/  @P0 FFMA R16, R7, R9, R14 ;  /* 0x0000000907100223 */ /* 0x000fe2000000000e */
[----:B------:R-:W-:-:S03]  /*16c0*/  @!P0 MOV R9, R0 ;  /* 0x0000000000098202 */ /* 0x000fc60000000f00 */
[----:B------:R-:W-:-:S04]  /*16d0*/  @P0 FFMA R8, R16, R8, R7 ;  /* 0x0000000810080223 */ /* 0x000fc80000000007 */
[----:B------:R-:W-:-:S07]  /*16e0*/  @P0 FMUL.FTZ R9, R8, 2.3283064365386962891e-10 ;  /* 0x2f80000008090820 */ /* 0x000fce0000410000 */
.L_x_49:
[----:B------:R-:W-:-:S04]  /*16f0*/  HFMA2 R7, -RZ, RZ, 0, 0 ;  /* 0x00000000ff077431 */ /* 0x000fc800000001ff */
[----:B------:R-:W-:Y:S05]  /*1700*/  RET.REL.NODEC R6 `(_Z15assign_clustersPfS_) ;  /* 0xffffffe8063c7950 */ /* 0x000fea0003c3ffff */
.L_x_50:
        /* <DEDUP_REMOVED lines=15> */
.L_x_52:


//--------------------- .nv.shared.reserved.0     --------------------------
	.section	.nv.shared.reserved.0,"aw",@nobits
	.weak		__nv_reservedSMEM_offset_0_alias
	.size		__nv_reservedSMEM_offset_0_alias, 0, 64
	.other		__nv_reservedSMEM_offset_0_alias,@"STO_CUDA_RESERVED_SHARED STV_DEFAULT"
__nv_reservedSMEM_offset_0_alias:
	.zero		0
	.zero		64


//--------------------- .nv.constant0._Z26cuda_remove_points_clusterPf --------------------------
	.section	.nv.constant0._Z26cuda_remove_points_clusterPf,"a",@progbits
	.sectionflags	@""
	.align	4
.nv.constant0._Z26cuda_remove_points_clusterPf:
	.zero		904


//--------------------- .nv.constant0._Z29cluster_recomputecenters_cudaPfS_ --------------------------
	.section	.nv.constant0._Z29cluster_recomputecenters_cudaPfS_,"a",@progbits
	.sectionflags	@""
	.align	4
.nv.constant0._Z29cluster_recomputecenters_cudaPfS_:
	.zero		912


//--------------------- .nv.constant0._Z15assign_clustersPfS_ --------------------------
	.section	.nv.constant0._Z15assign_clustersPfS_,"a",@progbits
	.sectionflags	@""
	.align	4
.nv.constant0._Z15assign_clustersPfS_:
	.zero		912


//--------------------- SYMBOLS --------------------------

	.type		.nv.reservedSmem.offset0,@object
	.size		.nv.reservedSmem.offset0,0x4
